//
// Generated by NVIDIA NVVM Compiler
//
// Compiler Build ID: CL-36424714
// Cuda compilation tools, release 13.0, V13.0.88
// Based on NVVM 20.0.0
//

.version 9.0
.target sm_100
.address_size 64

	// .globl	_Z15point_box_embedPKfPKiS0_S0_Pf

.visible .entry _Z15point_box_embedPKfPKiS0_S0_Pf(
	.param .u64 .ptr .align 1 _Z15point_box_embedPKfPKiS0_S0_Pf_param_0,
	.param .u64 .ptr .align 1 _Z15point_box_embedPKfPKiS0_S0_Pf_param_1,
	.param .u64 .ptr .align 1 _Z15point_box_embedPKfPKiS0_S0_Pf_param_2,
	.param .u64 .ptr .align 1 _Z15point_box_embedPKfPKiS0_S0_Pf_param_3,
	.param .u64 .ptr .align 1 _Z15point_box_embedPKfPKiS0_S0_Pf_param_4
)
{
	.reg .pred 	%p<2>;
	.reg .b32 	%r<9>;
	.reg .b32 	%f<9>;
	.reg .b64 	%rd<21>;

	ld.param.u64 	%rd1, [_Z15point_box_embedPKfPKiS0_S0_Pf_param_0];
	ld.param.u64 	%rd2, [_Z15point_box_embedPKfPKiS0_S0_Pf_param_1];
	ld.param.u64 	%rd3, [_Z15point_box_embedPKfPKiS0_S0_Pf_param_2];
	ld.param.u64 	%rd4, [_Z15point_box_embedPKfPKiS0_S0_Pf_param_3];
	ld.param.u64 	%rd5, [_Z15point_box_embedPKfPKiS0_S0_Pf_param_4];
	mov.u32 	%r1, %tid.x;
	setp.gt.u32 	%p1, %r1, 255;
	@%p1 bra 	$L__BB0_2;
	cvta.to.global.u64 	%rd6, %rd1;
	cvta.to.global.u64 	%rd7, %rd3;
	cvta.to.global.u64 	%rd8, %rd2;
	cvta.to.global.u64 	%rd9, %rd4;
	cvta.to.global.u64 	%rd10, %rd5;
	mov.u32 	%r2, %ctaid.x;
	shl.b32 	%r3, %r2, 1;
	mul.wide.u32 	%rd11, %r3, 4;
	add.s64 	%rd12, %rd6, %rd11;
	ld.global.nc.f32 	%f1, [%rd12];
	ld.global.nc.f32 	%f2, [%rd12+4];
	mul.wide.u32 	%rd13, %r1, 4;
	add.s64 	%rd14, %rd7, %rd13;
	ld.global.nc.f32 	%f3, [%rd14];
	ld.global.nc.f32 	%f4, [%rd14+1024];
	mul.f32 	%f5, %f2, %f4;
	fma.rn.f32 	%f6, %f1, %f3, %f5;
	mul.wide.u32 	%rd15, %r2, 4;
	add.s64 	%rd16, %rd8, %rd15;
	ld.global.nc.u32 	%r4, [%rd16];
	shl.b32 	%r5, %r4, 8;
	add.s32 	%r6, %r5, %r1;
	mul.wide.s32 	%rd17, %r6, 4;
	add.s64 	%rd18, %rd9, %rd17;
	ld.global.nc.f32 	%f7, [%rd18];
	add.f32 	%f8, %f6, %f7;
	shl.b32 	%r7, %r2, 8;
	add.s32 	%r8, %r7, %r1;
	mul.wide.u32 	%rd19, %r8, 4;
	add.s64 	%rd20, %rd10, %rd19;
	st.global.f32 	[%rd20], %f8;
$L__BB0_2:
	ret;

}
	// .globl	_Z15mask_downsamplePKfPf
.visible .entry _Z15mask_downsamplePKfPf(
	.param .u64 .ptr .align 1 _Z15mask_downsamplePKfPf_param_0,
	.param .u64 .ptr .align 1 _Z15mask_downsamplePKfPf_param_1
)
{
	.reg .pred 	%p<2>;
	.reg .b32 	%r<16>;
	.reg .b32 	%f<69>;
	.reg .b64 	%rd<17>;

	ld.param.u64 	%rd6, [_Z15mask_downsamplePKfPf_param_0];
	ld.param.u64 	%rd5, [_Z15mask_downsamplePKfPf_param_1];
	cvta.to.global.u64 	%rd1, %rd6;
	mov.u32 	%r1, %ctaid.y;
	mov.u32 	%r2, %ctaid.x;
	shl.b32 	%r9, %r2, 4;
	shl.b32 	%r10, %r1, 14;
	add.s32 	%r14, %r9, %r10;
	mul.wide.u32 	%rd7, %r1, 65536;
	mul.wide.u32 	%rd8, %r2, 64;
	add.s64 	%rd9, %rd7, %rd8;
	add.s64 	%rd10, %rd9, %rd1;
	add.s64 	%rd16, %rd10, 32;
	mov.f32 	%f68, 0f00000000;
	mov.b32 	%r15, 1024;
$L__BB1_1:
	ld.global.nc.f32 	%f4, [%rd16+-32];
	add.f32 	%f5, %f68, %f4;
	ld.global.nc.f32 	%f6, [%rd16+-28];
	add.f32 	%f7, %f5, %f6;
	ld.global.nc.f32 	%f8, [%rd16+-24];
	add.f32 	%f9, %f7, %f8;
	ld.global.nc.f32 	%f10, [%rd16+-20];
	add.f32 	%f11, %f9, %f10;
	ld.global.nc.f32 	%f12, [%rd16+-16];
	add.f32 	%f13, %f11, %f12;
	ld.global.nc.f32 	%f14, [%rd16+-12];
	add.f32 	%f15, %f13, %f14;
	ld.global.nc.f32 	%f16, [%rd16+-8];
	add.f32 	%f17, %f15, %f16;
	ld.global.nc.f32 	%f18, [%rd16+-4];
	add.f32 	%f19, %f17, %f18;
	ld.global.nc.f32 	%f20, [%rd16];
	add.f32 	%f21, %f19, %f20;
	ld.global.nc.f32 	%f22, [%rd16+4];
	add.f32 	%f23, %f21, %f22;
	ld.global.nc.f32 	%f24, [%rd16+8];
	add.f32 	%f25, %f23, %f24;
	ld.global.nc.f32 	%f26, [%rd16+12];
	add.f32 	%f27, %f25, %f26;
	ld.global.nc.f32 	%f28, [%rd16+16];
	add.f32 	%f29, %f27, %f28;
	ld.global.nc.f32 	%f30, [%rd16+20];
	add.f32 	%f31, %f29, %f30;
	ld.global.nc.f32 	%f32, [%rd16+24];
	add.f32 	%f33, %f31, %f32;
	ld.global.nc.f32 	%f34, [%rd16+28];
	add.f32 	%f35, %f33, %f34;
	add.s32 	%r11, %r14, 1024;
	mul.wide.u32 	%rd11, %r11, 4;
	add.s64 	%rd12, %rd1, %rd11;
	ld.global.nc.f32 	%f36, [%rd12];
	add.f32 	%f37, %f35, %f36;
	ld.global.nc.f32 	%f38, [%rd12+4];
	add.f32 	%f39, %f37, %f38;
	ld.global.nc.f32 	%f40, [%rd12+8];
	add.f32 	%f41, %f39, %f40;
	ld.global.nc.f32 	%f42, [%rd12+12];
	add.f32 	%f43, %f41, %f42;
	ld.global.nc.f32 	%f44, [%rd12+16];
	add.f32 	%f45, %f43, %f44;
	ld.global.nc.f32 	%f46, [%rd12+20];
	add.f32 	%f47, %f45, %f46;
	ld.global.nc.f32 	%f48, [%rd12+24];
	add.f32 	%f49, %f47, %f48;
	ld.global.nc.f32 	%f50, [%rd12+28];
	add.f32 	%f51, %f49, %f50;
	ld.global.nc.f32 	%f52, [%rd12+32];
	add.f32 	%f53, %f51, %f52;
	ld.global.nc.f32 	%f54, [%rd12+36];
	add.f32 	%f55, %f53, %f54;
	ld.global.nc.f32 	%f56, [%rd12+40];
	add.f32 	%f57, %f55, %f56;
	ld.global.nc.f32 	%f58, [%rd12+44];
	add.f32 	%f59, %f57, %f58;
	ld.global.nc.f32 	%f60, [%rd12+48];
	add.f32 	%f61, %f59, %f60;
	ld.global.nc.f32 	%f62, [%rd12+52];
	add.f32 	%f63, %f61, %f62;
	ld.global.nc.f32 	%f64, [%rd12+56];
	add.f32 	%f65, %f63, %f64;
	ld.global.nc.f32 	%f66, [%rd12+60];
	add.f32 	%f68, %f65, %f66;
	add.s32 	%r15, %r15, 2048;
	add.s32 	%r14, %r14, 2048;
	add.s64 	%rd16, %rd16, 8192;
	setp.ne.s32 	%p1, %r15, 17408;
	@%p1 bra 	$L__BB1_1;
	cvta.to.global.u64 	%rd13, %rd5;
	mul.f32 	%f67, %f68, 0f3B800000;
	shl.b32 	%r12, %r1, 6;
	add.s32 	%r13, %r12, %r2;
	mul.wide.u32 	%rd14, %r13, 4;
	add.s64 	%rd15, %rd13, %rd14;
	st.global.f32 	[%rd15], %f67;
	ret;

}
	// .globl	_Z12mask_projectPKfS0_S0_Pf
.visible .entry _Z12mask_projectPKfS0_S0_Pf(
	.param .u64 .ptr .align 1 _Z12mask_projectPKfS0_S0_Pf_param_0,
	.param .u64 .ptr .align 1 _Z12mask_projectPKfS0_S0_Pf_param_1,
	.param .u64 .ptr .align 1 _Z12mask_projectPKfS0_S0_Pf_param_2,
	.param .u64 .ptr .align 1 _Z12mask_projectPKfS0_S0_Pf_param_3
)
{
	.reg .pred 	%p<2>;
	.reg .b32 	%r<5>;
	.reg .b32 	%f<5>;
	.reg .b64 	%rd<16>;

	ld.param.u64 	%rd1, [_Z12mask_projectPKfS0_S0_Pf_param_0];
	ld.param.u64 	%rd2, [_Z12mask_projectPKfS0_S0_Pf_param_1];
	ld.param.u64 	%rd3, [_Z12mask_projectPKfS0_S0_Pf_param_2];
	ld.param.u64 	%rd4, [_Z12mask_projectPKfS0_S0_Pf_param_3];
	mov.u32 	%r1, %tid.x;
	setp.gt.u32 	%p1, %r1, 255;
	@%p1 bra 	$L__BB2_2;
	cvta.to.global.u64 	%rd5, %rd1;
	cvta.to.global.u64 	%rd6, %rd2;
	cvta.to.global.u64 	%rd7, %rd3;
	cvta.to.global.u64 	%rd8, %rd4;
	mov.u32 	%r2, %ctaid.x;
	mul.wide.u32 	%rd9, %r2, 4;
	add.s64 	%rd10, %rd5, %rd9;
	ld.global.nc.f32 	%f1, [%rd10];
	mul.wide.u32 	%rd11, %r1, 4;
	add.s64 	%rd12, %rd6, %rd11;
	ld.global.nc.f32 	%f2, [%rd12];
	add.s64 	%rd13, %rd7, %rd11;
	ld.global.nc.f32 	%f3, [%rd13];
	fma.rn.f32 	%f4, %f1, %f2, %f3;
	shl.b32 	%r3, %r2, 8;
	add.s32 	%r4, %r3, %r1;
	mul.wide.u32 	%rd14, %r4, 4;
	add.s64 	%rd15, %rd8, %rd14;
	st.global.f32 	[%rd15], %f4;
$L__BB2_2:
	ret;

}
	// .globl	_Z11patch_embedPKfS0_S0_Pf
.visible .entry _Z11patch_embedPKfS0_S0_Pf(
	.param .u64 .ptr .align 1 _Z11patch_embedPKfS0_S0_Pf_param_0,
	.param .u64 .ptr .align 1 _Z11patch_embedPKfS0_S0_Pf_param_1,
	.param .u64 .ptr .align 1 _Z11patch_embedPKfS0_S0_Pf_param_2,
	.param .u64 .ptr .align 1 _Z11patch_embedPKfS0_S0_Pf_param_3
)
{


	ret;

}
	// .globl	_Z9layernormPfi
.visible .entry _Z9layernormPfi(
	.param .u64 .ptr .align 1 _Z9layernormPfi_param_0,
	.param .u32 _Z9layernormPfi_param_1
)
{


	ret;

}
	// .globl	_Z7add_vecPfPKfi
.visible .entry _Z7add_vecPfPKfi(
	.param .u64 .ptr .align 1 _Z7add_vecPfPKfi_param_0,
	.param .u64 .ptr .align 1 _Z7add_vecPfPKfi_param_1,
	.param .u32 _Z7add_vecPfPKfi_param_2
)
{


	ret;

}
	// .globl	_Z6linearPKfS0_S0_Pfiii
.visible .entry _Z6linearPKfS0_S0_Pfiii(
	.param .u64 .ptr .align 1 _Z6linearPKfS0_S0_Pfiii_param_0,
	.param .u64 .ptr .align 1 _Z6linearPKfS0_S0_Pfiii_param_1,
	.param .u64 .ptr .align 1 _Z6linearPKfS0_S0_Pfiii_param_2,
	.param .u64 .ptr .align 1 _Z6linearPKfS0_S0_Pfiii_param_3,
	.param .u32 _Z6linearPKfS0_S0_Pfiii_param_4,
	.param .u32 _Z6linearPKfS0_S0_Pfiii_param_5,
	.param .u32 _Z6linearPKfS0_S0_Pfiii_param_6
)
{


	ret;

}
	// .globl	_Z4attnPKfS0_S0_Pfi
.visible .entry _Z4attnPKfS0_S0_Pfi(
	.param .u64 .ptr .align 1 _Z4attnPKfS0_S0_Pfi_param_0,
	.param .u64 .ptr .align 1 _Z4attnPKfS0_S0_Pfi_param_1,
	.param .u64 .ptr .align 1 _Z4attnPKfS0_S0_Pfi_param_2,
	.param .u64 .ptr .align 1 _Z4attnPKfS0_S0_Pfi_param_3,
	.param .u32 _Z4attnPKfS0_S0_Pfi_param_4
)
{


	ret;

}
	// .globl	_Z3mlpPKfS0_S0_S0_S0_Pfi
.visible .entry _Z3mlpPKfS0_S0_S0_S0_Pfi(
	.param .u64 .ptr .align 1 _Z3mlpPKfS0_S0_S0_S0_Pfi_param_0,
	.param .u64 .ptr .align 1 _Z3mlpPKfS0_S0_S0_S0_Pfi_param_1,
	.param .u64 .ptr .align 1 _Z3mlpPKfS0_S0_S0_S0_Pfi_param_2,
	.param .u64 .ptr .align 1 _Z3mlpPKfS0_S0_S0_S0_Pfi_param_3,
	.param .u64 .ptr .align 1 _Z3mlpPKfS0_S0_S0_S0_Pfi_param_4,
	.param .u64 .ptr .align 1 _Z3mlpPKfS0_S0_S0_S0_Pfi_param_5,
	.param .u32 _Z3mlpPKfS0_S0_S0_S0_Pfi_param_6
)
{


	ret;

}


// ===== COMPILED SASS (sm_100) =====

	.target	sm_100

	.elftype	@"ET_EXEC"


//--------------------- .note.nv.tkinfo           --------------------------
	.section	.note.nv.tkinfo,"",@"SHT_NOTE"
	.sectionflags	@"SHF_NOTE_NV_TKINFO"
	.tkinfo
        /*0018*/ 	.word	0x00000002
        /*0030*/ 	.string	""
        /*0030*/ 	.string	"ptxas"
        /*0030*/ 	.string	"Cuda compilation tools, release 13.0, V13.0.88"
        /*0030*/ 	.string	"Build cuda_13.0.r13.0/compiler.36424714_0"
        /*0030*/ 	.string	"-arch sm_100 -m 64 "



//--------------------- .note.nv.cuinfo           --------------------------
	.section	.note.nv.cuinfo,"",@"SHT_NOTE"
	.sectionflags	@"SHF_NOTE_NV_CUINFO"
        /*0018*/ 	.short	0x0002
        /*001a*/ 	.short	0x0064
        /*001c*/ 	.short	0x0082
	.zero		2


//--------------------- .nv.info                  --------------------------
	.section	.nv.info,"",@"SHT_CUDA_INFO"
	.align	4


	//----- nvinfo : EIATTR_REGCOUNT
	.align		4
        /*0000*/ 	.byte	0x04, 0x2f
        /*0002*/ 	.short	(.L_1 - .L_0)
	.align		4
.L_0:
        /*0004*/ 	.word	index@(_Z15point_box_embedPKfPKiS0_S0_Pf)
        /*0008*/ 	.word	0x00000012


	//----- nvinfo : EIATTR_FRAME_SIZE
	.align		4
.L_1:
        /*000c*/ 	.byte	0x04, 0x11
        /*000e*/ 	.short	(.L_3 - .L_2)
	.align		4
.L_2:
        /*0010*/ 	.word	index@(_Z15point_box_embedPKfPKiS0_S0_Pf)
        /*0014*/ 	.word	0x00000000


	//----- nvinfo : EIATTR_REGCOUNT
	.align		4
.L_3:
        /*0018*/ 	.byte	0x04, 0x2f
        /*001a*/ 	.short	(.L_5 - .L_4)
	.align		4
.L_4:
        /*001c*/ 	.word	index@(_Z15mask_downsamplePKfPf)
        /*0020*/ 	.word	0x0000001f


	//----- nvinfo : EIATTR_FRAME_SIZE
	.align		4
.L_5:
        /*0024*/ 	.byte	0x04, 0x11
        /*0026*/ 	.short	(.L_7 - .L_6)
	.align		4
.L_6:
        /*0028*/ 	.word	index@(_Z15mask_downsamplePKfPf)
        /*002c*/ 	.word	0x00000000


	//----- nvinfo : EIATTR_REGCOUNT
	.align		4
.L_7:
        /*0030*/ 	.byte	0x04, 0x2f
        /*0032*/ 	.short	(.L_9 - .L_8)
	.align		4
.L_8:
        /*0034*/ 	.word	index@(_Z12mask_projectPKfS0_S0_Pf)
        /*0038*/ 	.word	0x0000000e


	//----- nvinfo : EIATTR_FRAME_SIZE
	.align		4
.L_9:
        /*003c*/ 	.byte	0x04, 0x11
        /*003e*/ 	.short	(.L_11 - .L_10)
	.align		4
.L_10:
        /*0040*/ 	.word	index@(_Z12mask_projectPKfS0_S0_Pf)
        /*0044*/ 	.word	0x00000000


	//----- nvinfo : EIATTR_REGCOUNT
	.align		4
.L_11:
        /*0048*/ 	.byte	0x04, 0x2f
        /*004a*/ 	.short	(.L_13 - .L_12)
	.align		4
.L_12:
        /*004c*/ 	.word	index@(_Z11patch_embedPKfS0_S0_Pf)
        /*0050*/ 	.word	0x00000004


	//----- nvinfo : EIATTR_FRAME_SIZE
	.align		4
.L_13:
        /*0054*/ 	.byte	0x04, 0x11
        /*0056*/ 	.short	(.L_15 - .L_14)
	.align		4
.L_14:
        /*0058*/ 	.word	index@(_Z11patch_embedPKfS0_S0_Pf)
        /*005c*/ 	.word	0x00000000


	//----- nvinfo : EIATTR_REGCOUNT
	.align		4
.L_15:
        /*0060*/ 	.byte	0x04, 0x2f
        /*0062*/ 	.short	(.L_17 - .L_16)
	.align		4
.L_16:
        /*0064*/ 	.word	index@(_Z9layernormPfi)
        /*0068*/ 	.word	0x00000004


	//----- nvinfo : EIATTR_FRAME_SIZE
	.align		4
.L_17:
        /*006c*/ 	.byte	0x04, 0x11
        /*006e*/ 	.short	(.L_19 - .L_18)
	.align		4
.L_18:
        /*0070*/ 	.word	index@(_Z9layernormPfi)
        /*0074*/ 	.word	0x00000000


	//----- nvinfo : EIATTR_REGCOUNT
	.align		4
.L_19:
        /*0078*/ 	.byte	0x04, 0x2f
        /*007a*/ 	.short	(.L_21 - .L_20)
	.align		4
.L_20:
        /*007c*/ 	.word	index@(_Z7add_vecPfPKfi)
        /*0080*/ 	.word	0x00000004


	//----- nvinfo : EIATTR_FRAME_SIZE
	.align		4
.L_21:
        /*0084*/ 	.byte	0x04, 0x11
        /*0086*/ 	.short	(.L_23 - .L_22)
	.align		4
.L_22:
        /*0088*/ 	.word	index@(_Z7add_vecPfPKfi)
        /*008c*/ 	.word	0x00000000


	//----- nvinfo : EIATTR_REGCOUNT
	.align		4
.L_23:
        /*0090*/ 	.byte	0x04, 0x2f
        /*0092*/ 	.short	(.L_25 - .L_24)
	.align		4
.L_24:
        /*0094*/ 	.word	index@(_Z6linearPKfS0_S0_Pfiii)
        /*0098*/ 	.word	0x00000004


	//----- nvinfo : EIATTR_FRAME_SIZE
	.align		4
.L_25:
        /*009c*/ 	.byte	0x04, 0x11
        /*009e*/ 	.short	(.L_27 - .L_26)
	.align		4
.L_26:
        /*00a0*/ 	.word	index@(_Z6linearPKfS0_S0_Pfiii)
        /*00a4*/ 	.word	0x00000000


	//----- nvinfo : EIATTR_REGCOUNT
	.align		4
.L_27:
        /*00a8*/ 	.byte	0x04, 0x2f
        /*00aa*/ 	.short	(.L_29 - .L_28)
	.align		4
.L_28:
        /*00ac*/ 	.word	index@(_Z4attnPKfS0_S0_Pfi)
        /*00b0*/ 	.word	0x00000004


	//----- nvinfo : EIATTR_FRAME_SIZE
	.align		4
.L_29:
        /*00b4*/ 	.byte	0x04, 0x11
        /*00b6*/ 	.short	(.L_31 - .L_30)
	.align		4
.L_30:
        /*00b8*/ 	.word	index@(_Z4attnPKfS0_S0_Pfi)
        /*00bc*/ 	.word	0x00000000


	//----- nvinfo : EIATTR_REGCOUNT
	.align		4
.L_31:
        /*00c0*/ 	.byte	0x04, 0x2f
        /*00c2*/ 	.short	(.L_33 - .L_32)
	.align		4
.L_32:
        /*00c4*/ 	.word	index@(_Z3mlpPKfS0_S0_S0_S0_Pfi)
        /*00c8*/ 	.word	0x00000004


	//----- nvinfo : EIATTR_FRAME_SIZE
	.align		4
.L_33:
        /*00cc*/ 	.byte	0x04, 0x11
        /*00ce*/ 	.short	(.L_35 - .L_34)
	.align		4
.L_34:
        /*00d0*/ 	.word	index@(_Z3mlpPKfS0_S0_S0_S0_Pfi)
        /*00d4*/ 	.word	0x00000000


	//----- nvinfo : EIATTR_MIN_STACK_SIZE
	.align		4
.L_35:
        /*00d8*/ 	.byte	0x04, 0x12
        /*00da*/ 	.short	(.L_37 - .L_36)
	.align		4
.L_36:
        /*00dc*/ 	.word	index@(_Z3mlpPKfS0_S0_S0_S0_Pfi)
        /*00e0*/ 	.word	0x00000000


	//----- nvinfo : EIATTR_MIN_STACK_SIZE
	.align		4
.L_37:
        /*00e4*/ 	.byte	0x04, 0x12
        /*00e6*/ 	.short	(.L_39 - .L_38)
	.align		4
.L_38:
        /*00e8*/ 	.word	index@(_Z4attnPKfS0_S0_Pfi)
        /*00ec*/ 	.word	0x00000000


	//----- nvinfo : EIATTR_MIN_STACK_SIZE
	.align		4
.L_39:
        /*00f0*/ 	.byte	0x04, 0x12
        /*00f2*/ 	.short	(.L_41 - .L_40)
	.align		4
.L_40:
        /*00f4*/ 	.word	index@(_Z6linearPKfS0_S0_Pfiii)
        /*00f8*/ 	.word	0x00000000


	//----- nvinfo : EIATTR_MIN_STACK_SIZE
	.align		4
.L_41:
        /*00fc*/ 	.byte	0x04, 0x12
        /*00fe*/ 	.short	(.L_43 - .L_42)
	.align		4
.L_42:
        /*0100*/ 	.word	index@(_Z7add_vecPfPKfi)
        /*0104*/ 	.word	0x00000000


	//----- nvinfo : EIATTR_MIN_STACK_SIZE
	.align		4
.L_43:
        /*0108*/ 	.byte	0x04, 0x12
        /*010a*/ 	.short	(.L_45 - .L_44)
	.align		4
.L_44:
        /*010c*/ 	.word	index@(_Z9layernormPfi)
        /*0110*/ 	.word	0x00000000


	//----- nvinfo : EIATTR_MIN_STACK_SIZE
	.align		4
.L_45:
        /*0114*/ 	.byte	0x04, 0x12
        /*0116*/ 	.short	(.L_47 - .L_46)
	.align		4
.L_46:
        /*0118*/ 	.word	index@(_Z11patch_embedPKfS0_S0_Pf)
        /*011c*/ 	.word	0x00000000


	//----- nvinfo : EIATTR_MIN_STACK_SIZE
	.align		4
.L_47:
        /*0120*/ 	.byte	0x04, 0x12
        /*0122*/ 	.short	(.L_49 - .L_48)
	.align		4
.L_48:
        /*0124*/ 	.word	index@(_Z12mask_projectPKfS0_S0_Pf)
        /*0128*/ 	.word	0x00000000


	//----- nvinfo : EIATTR_MIN_STACK_SIZE
	.align		4
.L_49:
        /*012c*/ 	.byte	0x04, 0x12
        /*012e*/ 	.short	(.L_51 - .L_50)
	.align		4
.L_50:
        /*0130*/ 	.word	index@(_Z15mask_downsamplePKfPf)
        /*0134*/ 	.word	0x00000000


	//----- nvinfo : EIATTR_MIN_STACK_SIZE
	.align		4
.L_51:
        /*0138*/ 	.byte	0x04, 0x12
        /*013a*/ 	.short	(.L_53 - .L_52)
	.align		4
.L_52:
        /*013c*/ 	.word	index@(_Z15point_box_embedPKfPKiS0_S0_Pf)
        /*0140*/ 	.word	0x00000000
.L_53:


//--------------------- .nv.compat                --------------------------
	.section	.nv.compat,"",@"SHT_CUDA_COMPAT_INFO"
	.align	4
        /*0000*/ 	.byte	0x02, 0x09, 0x00, 0x00, 0x02, 0x02, 0x01, 0x00, 0x02, 0x05, 0x05, 0x00, 0x03, 0x07, 0x01, 0x01
        /*0010*/ 	.byte	0x02, 0x03, 0x00, 0x00, 0x02, 0x06, 0x01, 0x00, 0x04, 0x0b, 0x08, 0x00, 0x09, 0x00, 0x00, 0x00
        /*0020*/ 	.byte	0x00, 0x00, 0x00, 0x00


//--------------------- .nv.info._Z3mlpPKfS0_S0_S0_S0_Pfi --------------------------
	.section	.nv.info._Z3mlpPKfS0_S0_S0_S0_Pfi,"",@"SHT_CUDA_INFO"
	.sectionflags	@""
	.align	4


	//----- nvinfo : EIATTR_CUDA_API_VERSION
	.align		4
        /*0000*/ 	.byte	0x04, 0x37
        /*0002*/ 	.short	(.L_55 - .L_54)
.L_54:
        /*0004*/ 	.word	0x00000082


	//----- nvinfo : EIATTR_KPARAM_INFO
	.align		4
.L_55:
        /*0008*/ 	.byte	0x04, 0x17
        /*000a*/ 	.short	(.L_57 - .L_56)
.L_56:
        /*000c*/ 	.word	0x00000000
        /*0010*/ 	.short	0x0006
        /*0012*/ 	.short	0x0030
        /*0014*/ 	.byte	0x00, 0xf0, 0x11, 0x00


	//----- nvinfo : EIATTR_KPARAM_INFO
	.align		4
.L_57:
        /*0018*/ 	.byte	0x04, 0x17
        /*001a*/ 	.short	(.L_59 - .L_58)
.L_58:
        /*001c*/ 	.word	0x00000000
        /*0020*/ 	.short	0x0005
        /*0022*/ 	.short	0x0028
        /*0024*/ 	.byte	0x00, 0xf5, 0x21, 0x00


	//----- nvinfo : EIATTR_KPARAM_INFO
	.align		4
.L_59:
        /*0028*/ 	.byte	0x04, 0x17
        /*002a*/ 	.short	(.L_61 - .L_60)
.L_60:
        /*002c*/ 	.word	0x00000000
        /*0030*/ 	.short	0x0004
        /*0032*/ 	.short	0x0020
        /*0034*/ 	.byte	0x00, 0xf5, 0x21, 0x00


	//----- nvinfo : EIATTR_KPARAM_INFO
	.align		4
.L_61:
        /*0038*/ 	.byte	0x04, 0x17
        /*003a*/ 	.short	(.L_63 - .L_62)
.L_62:
        /*003c*/ 	.word	0x00000000
        /*0040*/ 	.short	0x0003
        /*0042*/ 	.short	0x0018
        /*0044*/ 	.byte	0x00, 0xf5, 0x21, 0x00


	//----- nvinfo : EIATTR_KPARAM_INFO
	.align		4
.L_63:
        /*0048*/ 	.byte	0x04, 0x17
        /*004a*/ 	.short	(.L_65 - .L_64)
.L_64:
        /*004c*/ 	.word	0x00000000
        /*0050*/ 	.short	0x0002
        /*0052*/ 	.short	0x0010
        /*0054*/ 	.byte	0x00, 0xf5, 0x21, 0x00


	//----- nvinfo : EIATTR_KPARAM_INFO
	.align		4
.L_65:
        /*0058*/ 	.byte	0x04, 0x17
        /*005a*/ 	.short	(.L_67 - .L_66)
.L_66:
        /*005c*/ 	.word	0x00000000
        /*0060*/ 	.short	0x0001
        /*0062*/ 	.short	0x0008
        /*0064*/ 	.byte	0x00, 0xf5, 0x21, 0x00


	//----- nvinfo : EIATTR_KPARAM_INFO
	.align		4
.L_67:
        /*0068*/ 	.byte	0x04, 0x17
        /*006a*/ 	.short	(.L_69 - .L_68)
.L_68:
        /*006c*/ 	.word	0x00000000
        /*0070*/ 	.short	0x0000
        /*0072*/ 	.short	0x0000
        /*0074*/ 	.byte	0x00, 0xf5, 0x21, 0x00


	//----- nvinfo : EIATTR_SPARSE_MMA_MASK
	.align		4
.L_69:
        /*0078*/ 	.byte	0x03, 0x50
        /*007a*/ 	.short	0x0000


	//----- nvinfo : EIATTR_MAXREG_COUNT
	.align		4
        /*007c*/ 	.byte	0x03, 0x1b
        /*007e*/ 	.short	0x00ff


	//----- nvinfo : EIATTR_MERCURY_ISA_VERSION
	.align		4
        /*0080*/ 	.byte	0x03, 0x5f
        /*0082*/ 	.short	0x0101


	//----- nvinfo : EIATTR_VRC_CTA_INIT_COUNT
	.align		4
        /*0084*/ 	.byte	0x02, 0x4a
	.zero		1
	.zero		1


	//----- nvinfo : EIATTR_EXIT_INSTR_OFFSETS
	.align		4
        /*0088*/ 	.byte	0x04, 0x1c
        /*008a*/ 	.short	(.L_71 - .L_70)


	//   ....[0]....
.L_70:
        /*008c*/ 	.word	0x00000010


	//----- nvinfo : EIATTR_CBANK_PARAM_SIZE
	.align		4
.L_71:
        /*0090*/ 	.byte	0x03, 0x19
        /*0092*/ 	.short	0x0034


	//----- nvinfo : EIATTR_PARAM_CBANK
	.align		4
        /*0094*/ 	.byte	0x04, 0x0a
        /*0096*/ 	.short	(.L_73 - .L_72)
	.align		4
.L_72:
        /*0098*/ 	.word	index@(.nv.constant0._Z3mlpPKfS0_S0_S0_S0_Pfi)
        /*009c*/ 	.short	0x0380
        /*009e*/ 	.short	0x0034


	//----- nvinfo : EIATTR_SW_WAR
	.align		4
.L_73:
        /*00a0*/ 	.byte	0x04, 0x36
        /*00a2*/ 	.short	(.L_75 - .L_74)
.L_74:
        /*00a4*/ 	.word	0x00000008
.L_75:


//--------------------- .nv.info._Z4attnPKfS0_S0_Pfi --------------------------
	.section	.nv.info._Z4attnPKfS0_S0_Pfi,"",@"SHT_CUDA_INFO"
	.sectionflags	@""
	.align	4


	//----- nvinfo : EIATTR_CUDA_API_VERSION
	.align		4
        /*0000*/ 	.byte	0x04, 0x37
        /*0002*/ 	.short	(.L_77 - .L_76)
.L_76:
        /*0004*/ 	.word	0x00000082


	//----- nvinfo : EIATTR_KPARAM_INFO
	.align		4
.L_77:
        /*0008*/ 	.byte	0x04, 0x17
        /*000a*/ 	.short	(.L_79 - .L_78)
.L_78:
        /*000c*/ 	.word	0x00000000
        /*0010*/ 	.short	0x0004
        /*0012*/ 	.short	0x0020
        /*0014*/ 	.byte	0x00, 0xf0, 0x11, 0x00


	//----- nvinfo : EIATTR_KPARAM_INFO
	.align		4
.L_79:
        /*0018*/ 	.byte	0x04, 0x17
        /*001a*/ 	.short	(.L_81 - .L_80)
.L_80:
        /*001c*/ 	.word	0x00000000
        /*0020*/ 	.short	0x0003
        /*0022*/ 	.short	0x0018
        /*0024*/ 	.byte	0x00, 0xf5, 0x21, 0x00


	//----- nvinfo : EIATTR_KPARAM_INFO
	.align		4
.L_81:
        /*0028*/ 	.byte	0x04, 0x17
        /*002a*/ 	.short	(.L_83 - .L_82)
.L_82:
        /*002c*/ 	.word	0x00000000
        /*0030*/ 	.short	0x0002
        /*0032*/ 	.short	0x0010
        /*0034*/ 	.byte	0x00, 0xf5, 0x21, 0x00


	//----- nvinfo : EIATTR_KPARAM_INFO
	.align		4
.L_83:
        /*0038*/ 	.byte	0x04, 0x17
        /*003a*/ 	.short	(.L_85 - .L_84)
.L_84:
        /*003c*/ 	.word	0x00000000
        /*0040*/ 	.short	0x0001
        /*0042*/ 	.short	0x0008
        /*0044*/ 	.byte	0x00, 0xf5, 0x21, 0x00


	//----- nvinfo : EIATTR_KPARAM_INFO
	.align		4
.L_85:
        /*0048*/ 	.byte	0x04, 0x17
        /*004a*/ 	.short	(.L_87 - .L_86)
.L_86:
        /*004c*/ 	.word	0x00000000
        /*0050*/ 	.short	0x0000
        /*0052*/ 	.short	0x0000
        /*0054*/ 	.byte	0x00, 0xf5, 0x21, 0x00


	//----- nvinfo : EIATTR_SPARSE_MMA_MASK
	.align		4
.L_87:
        /*0058*/ 	.byte	0x03, 0x50
        /*005a*/ 	.short	0x0000


	//----- nvinfo : EIATTR_MAXREG_COUNT
	.align		4
        /*005c*/ 	.byte	0x03, 0x1b
        /*005e*/ 	.short	0x00ff


	//----- nvinfo : EIATTR_MERCURY_ISA_VERSION
	.align		4
        /*0060*/ 	.byte	0x03, 0x5f
        /*0062*/ 	.short	0x0101


	//----- nvinfo : EIATTR_VRC_CTA_INIT_COUNT
	.align		4
        /*0064*/ 	.byte	0x02, 0x4a
	.zero		1
	.zero		1


	//----- nvinfo : EIATTR_EXIT_INSTR_OFFSETS
	.align		4
        /*0068*/ 	.byte	0x04, 0x1c
        /*006a*/ 	.short	(.L_89 - .L_88)


	//   ....[0]....
.L_88:
        /*006c*/ 	.word	0x00000010


	//----- nvinfo : EIATTR_CBANK_PARAM_SIZE
	.align		4
.L_89:
        /*0070*/ 	.byte	0x03, 0x19
        /*0072*/ 	.short	0x0024


	//----- nvinfo : EIATTR_PARAM_CBANK
	.align		4
        /*0074*/ 	.byte	0x04, 0x0a
        /*0076*/ 	.short	(.L_91 - .L_90)
	.align		4
.L_90:
        /*0078*/ 	.word	index@(.nv.constant0._Z4attnPKfS0_S0_Pfi)
        /*007c*/ 	.short	0x0380
        /*007e*/ 	.short	0x0024


	//----- nvinfo : EIATTR_SW_WAR
	.align		4
.L_91:
        /*0080*/ 	.byte	0x04, 0x36
        /*0082*/ 	.short	(.L_93 - .L_92)
.L_92:
        /*0084*/ 	.word	0x00000008
.L_93:


//--------------------- .nv.info._Z6linearPKfS0_S0_Pfiii --------------------------
	.section	.nv.info._Z6linearPKfS0_S0_Pfiii,"",@"SHT_CUDA_INFO"
	.sectionflags	@""
	.align	4


	//----- nvinfo : EIATTR_CUDA_API_VERSION
	.align		4
        /*0000*/ 	.byte	0x04, 0x37
        /*0002*/ 	.short	(.L_95 - .L_94)
.L_94:
        /*0004*/ 	.word	0x00000082


	//----- nvinfo : EIATTR_KPARAM_INFO
	.align		4
.L_95:
        /*0008*/ 	.byte	0x04, 0x17
        /*000a*/ 	.short	(.L_97 - .L_96)
.L_96:
        /*000c*/ 	.word	0x00000000
        /*0010*/ 	.short	0x0006
        /*0012*/ 	.short	0x0028
        /*0014*/ 	.byte	0x00, 0xf0, 0x11, 0x00


	//----- nvinfo : EIATTR_KPARAM_INFO
	.align		4
.L_97:
        /*0018*/ 	.byte	0x04, 0x17
        /*001a*/ 	.short	(.L_99 - .L_98)
.L_98:
        /*001c*/ 	.word	0x00000000
        /*0020*/ 	.short	0x0005
        /*0022*/ 	.short	0x0024
        /*0024*/ 	.byte	0x00, 0xf0, 0x11, 0x00


	//----- nvinfo : EIATTR_KPARAM_INFO
	.align		4
.L_99:
        /*0028*/ 	.byte	0x04, 0x17
        /*002a*/ 	.short	(.L_101 - .L_100)
.L_100:
        /*002c*/ 	.word	0x00000000
        /*0030*/ 	.short	0x0004
        /*0032*/ 	.short	0x0020
        /*0034*/ 	.byte	0x00, 0xf0, 0x11, 0x00


	//----- nvinfo : EIATTR_KPARAM_INFO
	.align		4
.L_101:
        /*0038*/ 	.byte	0x04, 0x17
        /*003a*/ 	.short	(.L_103 - .L_102)
.L_102:
        /*003c*/ 	.word	0x00000000
        /*0040*/ 	.short	0x0003
        /*0042*/ 	.short	0x0018
        /*0044*/ 	.byte	0x00, 0xf5, 0x21, 0x00


	//----- nvinfo : EIATTR_KPARAM_INFO
	.align		4
.L_103:
        /*0048*/ 	.byte	0x04, 0x17
        /*004a*/ 	.short	(.L_105 - .L_104)
.L_104:
        /*004c*/ 	.word	0x00000000
        /*0050*/ 	.short	0x0002
        /*0052*/ 	.short	0x0010
        /*0054*/ 	.byte	0x00, 0xf5, 0x21, 0x00


	//----- nvinfo : EIATTR_KPARAM_INFO
	.align		4
.L_105:
        /*0058*/ 	.byte	0x04, 0x17
        /*005a*/ 	.short	(.L_107 - .L_106)
.L_106:
        /*005c*/ 	.word	0x00000000
        /*0060*/ 	.short	0x0001
        /*0062*/ 	.short	0x0008
        /*0064*/ 	.byte	0x00, 0xf5, 0x21, 0x00


	//----- nvinfo : EIATTR_KPARAM_INFO
	.align		4
.L_107:
        /*0068*/ 	.byte	0x04, 0x17
        /*006a*/ 	.short	(.L_109 - .L_108)
.L_108:
        /*006c*/ 	.word	0x00000000
        /*0070*/ 	.short	0x0000
        /*0072*/ 	.short	0x0000
        /*0074*/ 	.byte	0x00, 0xf5, 0x21, 0x00


	//----- nvinfo : EIATTR_SPARSE_MMA_MASK
	.align		4
.L_109:
        /*0078*/ 	.byte	0x03, 0x50
        /*007a*/ 	.short	0x0000


	//----- nvinfo : EIATTR_MAXREG_COUNT
	.align		4
        /*007c*/ 	.byte	0x03, 0x1b
        /*007e*/ 	.short	0x00ff


	//----- nvinfo : EIATTR_MERCURY_ISA_VERSION
	.align		4
        /*0080*/ 	.byte	0x03, 0x5f
        /*0082*/ 	.short	0x0101


	//----- nvinfo : EIATTR_VRC_CTA_INIT_COUNT
	.align		4
        /*0084*/ 	.byte	0x02, 0x4a
	.zero		1
	.zero		1


	//----- nvinfo : EIATTR_EXIT_INSTR_OFFSETS
	.align		4
        /*0088*/ 	.byte	0x04, 0x1c
        /*008a*/ 	.short	(.L_111 - .L_110)


	//   ....[0]....
.L_110:
        /*008c*/ 	.word	0x00000010


	//----- nvinfo : EIATTR_CBANK_PARAM_SIZE
	.align		4
.L_111:
        /*0090*/ 	.byte	0x03, 0x19
        /*0092*/ 	.short	0x002c


	//----- nvinfo : EIATTR_PARAM_CBANK
	.align		4
        /*0094*/ 	.byte	0x04, 0x0a
        /*0096*/ 	.short	(.L_113 - .L_112)
	.align		4
.L_112:
        /*0098*/ 	.word	index@(.nv.constant0._Z6linearPKfS0_S0_Pfiii)
        /*009c*/ 	.short	0x0380
        /*009e*/ 	.short	0x002c


	//----- nvinfo : EIATTR_SW_WAR
	.align		4
.L_113:
        /*00a0*/ 	.byte	0x04, 0x36
        /*00a2*/ 	.short	(.L_115 - .L_114)
.L_114:
        /*00a4*/ 	.word	0x00000008
.L_115:


//--------------------- .nv.info._Z7add_vecPfPKfi --------------------------
	.section	.nv.info._Z7add_vecPfPKfi,"",@"SHT_CUDA_INFO"
	.sectionflags	@""
	.align	4


	//----- nvinfo : EIATTR_CUDA_API_VERSION
	.align		4
        /*0000*/ 	.byte	0x04, 0x37
        /*0002*/ 	.short	(.L_117 - .L_116)
.L_116:
        /*0004*/ 	.word	0x00000082


	//----- nvinfo : EIATTR_KPARAM_INFO
	.align		4
.L_117:
        /*0008*/ 	.byte	0x04, 0x17
        /*000a*/ 	.short	(.L_119 - .L_118)
.L_118:
        /*000c*/ 	.word	0x00000000
        /*0010*/ 	.short	0x0002
        /*0012*/ 	.short	0x0010
        /*0014*/ 	.byte	0x00, 0xf0, 0x11, 0x00


	//----- nvinfo : EIATTR_KPARAM_INFO
	.align		4
.L_119:
        /*0018*/ 	.byte	0x04, 0x17
        /*001a*/ 	.short	(.L_121 - .L_120)
.L_120:
        /*001c*/ 	.word	0x00000000
        /*0020*/ 	.short	0x0001
        /*0022*/ 	.short	0x0008
        /*0024*/ 	.byte	0x00, 0xf5, 0x21, 0x00


	//----- nvinfo : EIATTR_KPARAM_INFO
	.align		4
.L_121:
        /*0028*/ 	.byte	0x04, 0x17
        /*002a*/ 	.short	(.L_123 - .L_122)
.L_122:
        /*002c*/ 	.word	0x00000000
        /*0030*/ 	.short	0x0000
        /*0032*/ 	.short	0x0000
        /*0034*/ 	.byte	0x00, 0xf5, 0x21, 0x00


	//----- nvinfo : EIATTR_SPARSE_MMA_MASK
	.align		4
.L_123:
        /*0038*/ 	.byte	0x03, 0x50
        /*003a*/ 	.short	0x0000


	//----- nvinfo : EIATTR_MAXREG_COUNT
	.align		4
        /*003c*/ 	.byte	0x03, 0x1b
        /*003e*/ 	.short	0x00ff


	//----- nvinfo : EIATTR_MERCURY_ISA_VERSION
	.align		4
        /*0040*/ 	.byte	0x03, 0x5f
        /*0042*/ 	.short	0x0101


	//----- nvinfo : EIATTR_VRC_CTA_INIT_COUNT
	.align		4
        /*0044*/ 	.byte	0x02, 0x4a
	.zero		1
	.zero		1


	//----- nvinfo : EIATTR_EXIT_INSTR_OFFSETS
	.align		4
        /*0048*/ 	.byte	0x04, 0x1c
        /*004a*/ 	.short	(.L_125 - .L_124)


	//   ....[0]....
.L_124:
        /*004c*/ 	.word	0x00000010


	//----- nvinfo : EIATTR_CBANK_PARAM_SIZE
	.align		4
.L_125:
        /*0050*/ 	.byte	0x03, 0x19
        /*0052*/ 	.short	0x0014


	//----- nvinfo : EIATTR_PARAM_CBANK
	.align		4
        /*0054*/ 	.byte	0x04, 0x0a
        /*0056*/ 	.short	(.L_127 - .L_126)
	.align		4
.L_126:
        /*0058*/ 	.word	index@(.nv.constant0._Z7add_vecPfPKfi)
        /*005c*/ 	.short	0x0380
        /*005e*/ 	.short	0x0014


	//----- nvinfo : EIATTR_SW_WAR
	.align		4
.L_127:
        /*0060*/ 	.byte	0x04, 0x36
        /*0062*/ 	.short	(.L_129 - .L_128)
.L_128:
        /*0064*/ 	.word	0x00000008
.L_129:


//--------------------- .nv.info._Z9layernormPfi  --------------------------
	.section	.nv.info._Z9layernormPfi,"",@"SHT_CUDA_INFO"
	.sectionflags	@""
	.align	4


	//----- nvinfo : EIATTR_CUDA_API_VERSION
	.align		4
        /*0000*/ 	.byte	0x04, 0x37
        /*0002*/ 	.short	(.L_131 - .L_130)
.L_130:
        /*0004*/ 	.word	0x00000082


	//----- nvinfo : EIATTR_KPARAM_INFO
	.align		4
.L_131:
        /*0008*/ 	.byte	0x04, 0x17
        /*000a*/ 	.short	(.L_133 - .L_132)
.L_132:
        /*000c*/ 	.word	0x00000000
        /*0010*/ 	.short	0x0001
        /*0012*/ 	.short	0x0008
        /*0014*/ 	.byte	0x00, 0xf0, 0x11, 0x00


	//----- nvinfo : EIATTR_KPARAM_INFO
	.align		4
.L_133:
        /*0018*/ 	.byte	0x04, 0x17
        /*001a*/ 	.short	(.L_135 - .L_134)
.L_134:
        /*001c*/ 	.word	0x00000000
        /*0020*/ 	.short	0x0000
        /*0022*/ 	.short	0x0000
        /*0024*/ 	.byte	0x00, 0xf5, 0x21, 0x00


	//----- nvinfo : EIATTR_SPARSE_MMA_MASK
	.align		4
.L_135:
        /*0028*/ 	.byte	0x03, 0x50
        /*002a*/ 	.short	0x0000


	//----- nvinfo : EIATTR_MAXREG_COUNT
	.align		4
        /*002c*/ 	.byte	0x03, 0x1b
        /*002e*/ 	.short	0x00ff


	//----- nvinfo : EIATTR_MERCURY_ISA_VERSION
	.align		4
        /*0030*/ 	.byte	0x03, 0x5f
        /*0032*/ 	.short	0x0101


	//----- nvinfo : EIATTR_VRC_CTA_INIT_COUNT
	.align		4
        /*0034*/ 	.byte	0x02, 0x4a
	.zero		1
	.zero		1


	//----- nvinfo : EIATTR_EXIT_INSTR_OFFSETS
	.align		4
        /*0038*/ 	.byte	0x04, 0x1c
        /*003a*/ 	.short	(.L_137 - .L_136)


	//   ....[0]....
.L_136:
        /*003c*/ 	.word	0x00000010


	//----- nvinfo : EIATTR_CBANK_PARAM_SIZE
	.align		4
.L_137:
        /*0040*/ 	.byte	0x03, 0x19
        /*0042*/ 	.short	0x000c


	//----- nvinfo : EIATTR_PARAM_CBANK
	.align		4
        /*0044*/ 	.byte	0x04, 0x0a
        /*0046*/ 	.short	(.L_139 - .L_138)
	.align		4
.L_138:
        /*0048*/ 	.word	index@(.nv.constant0._Z9layernormPfi)
        /*004c*/ 	.short	0x0380
        /*004e*/ 	.short	0x000c


	//----- nvinfo : EIATTR_SW_WAR
	.align		4
.L_139:
        /*0050*/ 	.byte	0x04, 0x36
        /*0052*/ 	.short	(.L_141 - .L_140)
.L_140:
        /*0054*/ 	.word	0x00000008
.L_141:


//--------------------- .nv.info._Z11patch_embedPKfS0_S0_Pf --------------------------
	.section	.nv.info._Z11patch_embedPKfS0_S0_Pf,"",@"SHT_CUDA_INFO"
	.sectionflags	@""
	.align	4


	//----- nvinfo : EIATTR_CUDA_API_VERSION
	.align		4
        /*0000*/ 	.byte	0x04, 0x37
        /*0002*/ 	.short	(.L_143 - .L_142)
.L_142:
        /*0004*/ 	.word	0x00000082


	//----- nvinfo : EIATTR_KPARAM_INFO
	.align		4
.L_143:
        /*0008*/ 	.byte	0x04, 0x17
        /*000a*/ 	.short	(.L_145 - .L_144)
.L_144:
        /*000c*/ 	.word	0x00000000
        /*0010*/ 	.short	0x0003
        /*0012*/ 	.short	0x0018
        /*0014*/ 	.byte	0x00, 0xf5, 0x21, 0x00


	//----- nvinfo : EIATTR_KPARAM_INFO
	.align		4
.L_145:
        /*0018*/ 	.byte	0x04, 0x17
        /*001a*/ 	.short	(.L_147 - .L_146)
.L_146:
        /*001c*/ 	.word	0x00000000
        /*0020*/ 	.short	0x0002
        /*0022*/ 	.short	0x0010
        /*0024*/ 	.byte	0x00, 0xf5, 0x21, 0x00


	//----- nvinfo : EIATTR_KPARAM_INFO
	.align		4
.L_147:
        /*0028*/ 	.byte	0x04, 0x17
        /*002a*/ 	.short	(.L_149 - .L_148)
.L_148:
        /*002c*/ 	.word	0x00000000
        /*0030*/ 	.short	0x0001
        /*0032*/ 	.short	0x0008
        /*0034*/ 	.byte	0x00, 0xf5, 0x21, 0x00


	//----- nvinfo : EIATTR_KPARAM_INFO
	.align		4
.L_149:
        /*0038*/ 	.byte	0x04, 0x17
        /*003a*/ 	.short	(.L_151 - .L_150)
.L_150:
        /*003c*/ 	.word	0x00000000
        /*0040*/ 	.short	0x0000
        /*0042*/ 	.short	0x0000
        /*0044*/ 	.byte	0x00, 0xf5, 0x21, 0x00


	//----- nvinfo : EIATTR_SPARSE_MMA_MASK
	.align		4
.L_151:
        /*0048*/ 	.byte	0x03, 0x50
        /*004a*/ 	.short	0x0000


	//----- nvinfo : EIATTR_MAXREG_COUNT
	.align		4
        /*004c*/ 	.byte	0x03, 0x1b
        /*004e*/ 	.short	0x00ff


	//----- nvinfo : EIATTR_MERCURY_ISA_VERSION
	.align		4
        /*0050*/ 	.byte	0x03, 0x5f
        /*0052*/ 	.short	0x0101


	//----- nvinfo : EIATTR_VRC_CTA_INIT_COUNT
	.align		4
        /*0054*/ 	.byte	0x02, 0x4a
	.zero		1
	.zero		1


	//----- nvinfo : EIATTR_EXIT_INSTR_OFFSETS
	.align		4
        /*0058*/ 	.byte	0x04, 0x1c
        /*005a*/ 	.short	(.L_153 - .L_152)


	//   ....[0]....
.L_152:
        /*005c*/ 	.word	0x00000010


	//----- nvinfo : EIATTR_CBANK_PARAM_SIZE
	.align		4
.L_153:
        /*0060*/ 	.byte	0x03, 0x19
        /*0062*/ 	.short	0x0020


	//----- nvinfo : EIATTR_PARAM_CBANK
	.align		4
        /*0064*/ 	.byte	0x04, 0x0a
        /*0066*/ 	.short	(.L_155 - .L_154)
	.align		4
.L_154:
        /*0068*/ 	.word	index@(.nv.constant0._Z11patch_embedPKfS0_S0_Pf)
        /*006c*/ 	.short	0x0380
        /*006e*/ 	.short	0x0020


	//----- nvinfo : EIATTR_SW_WAR
	.align		4
.L_155:
        /*0070*/ 	.byte	0x04, 0x36
        /*0072*/ 	.short	(.L_157 - .L_156)
.L_156:
        /*0074*/ 	.word	0x00000008
.L_157:


//--------------------- .nv.info._Z12mask_projectPKfS0_S0_Pf --------------------------
	.section	.nv.info._Z12mask_projectPKfS0_S0_Pf,"",@"SHT_CUDA_INFO"
	.sectionflags	@""
	.align	4


	//----- nvinfo : EIATTR_CUDA_API_VERSION
	.align		4
        /*0000*/ 	.byte	0x04, 0x37
        /*0002*/ 	.short	(.L_159 - .L_158)
.L_158:
        /*0004*/ 	.word	0x00000082


	//----- nvinfo : EIATTR_KPARAM_INFO
	.align		4
.L_159:
        /*0008*/ 	.byte	0x04, 0x17
        /*000a*/ 	.short	(.L_161 - .L_160)
.L_160:
        /*000c*/ 	.word	0x00000000
        /*0010*/ 	.short	0x0003
        /*0012*/ 	.short	0x0018
        /*0014*/ 	.byte	0x00, 0xf5, 0x21, 0x00


	//----- nvinfo : EIATTR_KPARAM_INFO
	.align		4
.L_161:
        /*0018*/ 	.byte	0x04, 0x17
        /*001a*/ 	.short	(.L_163 - .L_162)
.L_162:
        /*001c*/ 	.word	0x00000000
        /*0020*/ 	.short	0x0002
        /*0022*/ 	.short	0x0010
        /*0024*/ 	.byte	0x00, 0xf5, 0x21, 0x00


	//----- nvinfo : EIATTR_KPARAM_INFO
	.align		4
.L_163:
        /*0028*/ 	.byte	0x04, 0x17
        /*002a*/ 	.short	(.L_165 - .L_164)
.L_164:
        /*002c*/ 	.word	0x00000000
        /*0030*/ 	.short	0x0001
        /*0032*/ 	.short	0x0008
        /*0034*/ 	.byte	0x00, 0xf5, 0x21, 0x00


	//----- nvinfo : EIATTR_KPARAM_INFO
	.align		4
.L_165:
        /*0038*/ 	.byte	0x04, 0x17
        /*003a*/ 	.short	(.L_167 - .L_166)
.L_166:
        /*003c*/ 	.word	0x00000000
        /*0040*/ 	.short	0x0000
        /*0042*/ 	.short	0x0000
        /*0044*/ 	.byte	0x00, 0xf5, 0x21, 0x00


	//----- nvinfo : EIATTR_SPARSE_MMA_MASK
	.align		4
.L_167:
        /*0048*/ 	.byte	0x03, 0x50
        /*004a*/ 	.short	0x0000


	//----- nvinfo : EIATTR_MAXREG_COUNT
	.align		4
        /*004c*/ 	.byte	0x03, 0x1b
        /*004e*/ 	.short	0x00ff


	//----- nvinfo : EIATTR_MERCURY_ISA_VERSION
	.align		4
        /*0050*/ 	.byte	0x03, 0x5f
        /*0052*/ 	.short	0x0101


	//----- nvinfo : EIATTR_VRC_CTA_INIT_COUNT
	.align		4
        /*0054*/ 	.byte	0x02, 0x4a
	.zero		1
	.zero		1


	//----- nvinfo : EIATTR_EXIT_INSTR_OFFSETS
	.align		4
        /*0058*/ 	.byte	0x04, 0x1c
        /*005a*/ 	.short	(.L_169 - .L_168)


	//   ....[0]....
.L_168:
        /*005c*/ 	.word	0x00000030


	//   ....[1]....
        /*0060*/ 	.word	0x00000140


	//----- nvinfo : EIATTR_CBANK_PARAM_SIZE
	.align		4
.L_169:
        /*0064*/ 	.byte	0x03, 0x19
        /*0066*/ 	.short	0x0020


	//----- nvinfo : EIATTR_PARAM_CBANK
	.align		4
        /*0068*/ 	.byte	0x04, 0x0a
        /*006a*/ 	.short	(.L_171 - .L_170)
	.align		4
.L_170:
        /*006c*/ 	.word	index@(.nv.constant0._Z12mask_projectPKfS0_S0_Pf)
        /*0070*/ 	.short	0x0380
        /*0072*/ 	.short	0x0020


	//----- nvinfo : EIATTR_SW_WAR
	.align		4
.L_171:
        /*0074*/ 	.byte	0x04, 0x36
        /*0076*/ 	.short	(.L_173 - .L_172)
.L_172:
        /*0078*/ 	.word	0x00000008
.L_173:


//--------------------- .nv.info._Z15mask_downsamplePKfPf --------------------------
	.section	.nv.info._Z15mask_downsamplePKfPf,"",@"SHT_CUDA_INFO"
	.sectionflags	@""
	.align	4


	//----- nvinfo : EIATTR_CUDA_API_VERSION
	.align		4
        /*0000*/ 	.byte	0x04, 0x37
        /*0002*/ 	.short	(.L_175 - .L_174)
.L_174:
        /*0004*/ 	.word	0x00000082


	//----- nvinfo : EIATTR_KPARAM_INFO
	.align		4
.L_175:
        /*0008*/ 	.byte	0x04, 0x17
        /*000a*/ 	.short	(.L_177 - .L_176)
.L_176:
        /*000c*/ 	.word	0x00000000
        /*0010*/ 	.short	0x0001
        /*0012*/ 	.short	0x0008
        /*0014*/ 	.byte	0x00, 0xf5, 0x21, 0x00


	//----- nvinfo : EIATTR_KPARAM_INFO
	.align		4
.L_177:
        /*0018*/ 	.byte	0x04, 0x17
        /*001a*/ 	.short	(.L_179 - .L_178)
.L_178:
        /*001c*/ 	.word	0x00000000
        /*0020*/ 	.short	0x0000
        /*0022*/ 	.short	0x0000
        /*0024*/ 	.byte	0x00, 0xf5, 0x21, 0x00


	//----- nvinfo : EIATTR_SPARSE_MMA_MASK
	.align		4
.L_179:
        /*0028*/ 	.byte	0x03, 0x50
        /*002a*/ 	.short	0x0000


	//----- nvinfo : EIATTR_MAXREG_COUNT
	.align		4
        /*002c*/ 	.byte	0x03, 0x1b
        /*002e*/ 	.short	0x00ff


	//----- nvinfo : EIATTR_MERCURY_ISA_VERSION
	.align		4
        /*0030*/ 	.byte	0x03, 0x5f
        /*0032*/ 	.short	0x0101


	//----- nvinfo : EIATTR_VRC_CTA_INIT_COUNT
	.align		4
        /*0034*/ 	.byte	0x02, 0x4a
	.zero		1
	.zero		1


	//----- nvinfo : EIATTR_EXIT_INSTR_OFFSETS
	.align		4
        /*0038*/ 	.byte	0x04, 0x1c
        /*003a*/ 	.short	(.L_181 - .L_180)


	//   ....[0]....
.L_180:
        /*003c*/ 	.word	0x000005c0


	//----- nvinfo : EIATTR_CBANK_PARAM_SIZE
	.align		4
.L_181:
        /*0040*/ 	.byte	0x03, 0x19
        /*0042*/ 	.short	0x0010


	//----- nvinfo : EIATTR_PARAM_CBANK
	.align		4
        /*0044*/ 	.byte	0x04, 0x0a
        /*0046*/ 	.short	(.L_183 - .L_182)
	.align		4
.L_182:
        /*0048*/ 	.word	index@(.nv.constant0._Z15mask_downsamplePKfPf)
        /*004c*/ 	.short	0x0380
        /*004e*/ 	.short	0x0010


	//----- nvinfo : EIATTR_SW_WAR
	.align		4
.L_183:
        /*0050*/ 	.byte	0x04, 0x36
        /*0052*/ 	.short	(.L_185 - .L_184)
.L_184:
        /*0054*/ 	.word	0x00000008
.L_185:


//--------------------- .nv.info._Z15point_box_embedPKfPKiS0_S0_Pf --------------------------
	.section	.nv.info._Z15point_box_embedPKfPKiS0_S0_Pf,"",@"SHT_CUDA_INFO"
	.sectionflags	@""
	.align	4


	//----- nvinfo : EIATTR_CUDA_API_VERSION
	.align		4
        /*0000*/ 	.byte	0x04, 0x37
        /*0002*/ 	.short	(.L_187 - .L_186)
.L_186:
        /*0004*/ 	.word	0x00000082


	//----- nvinfo : EIATTR_KPARAM_INFO
	.align		4
.L_187:
        /*0008*/ 	.byte	0x04, 0x17
        /*000a*/ 	.short	(.L_189 - .L_188)
.L_188:
        /*000c*/ 	.word	0x00000000
        /*0010*/ 	.short	0x0004
        /*0012*/ 	.short	0x0020
        /*0014*/ 	.byte	0x00, 0xf5, 0x21, 0x00


	//----- nvinfo : EIATTR_KPARAM_INFO
	.align		4
.L_189:
        /*0018*/ 	.byte	0x04, 0x17
        /*001a*/ 	.short	(.L_191 - .L_190)
.L_190:
        /*001c*/ 	.word	0x00000000
        /*0020*/ 	.short	0x0003
        /*0022*/ 	.short	0x0018
        /*0024*/ 	.byte	0x00, 0xf5, 0x21, 0x00


	//----- nvinfo : EIATTR_KPARAM_INFO
	.align		4
.L_191:
        /*0028*/ 	.byte	0x04, 0x17
        /*002a*/ 	.short	(.L_193 - .L_192)
.L_192:
        /*002c*/ 	.word	0x00000000
        /*0030*/ 	.short	0x0002
        /*0032*/ 	.short	0x0010
        /*0034*/ 	.byte	0x00, 0xf5, 0x21, 0x00


	//----- nvinfo : EIATTR_KPARAM_INFO
	.align		4
.L_193:
        /*0038*/ 	.byte	0x04, 0x17
        /*003a*/ 	.short	(.L_195 - .L_194)
.L_194:
        /*003c*/ 	.word	0x00000000
        /*0040*/ 	.short	0x0001
        /*0042*/ 	.short	0x0008
        /*0044*/ 	.byte	0x00, 0xf5, 0x21, 0x00


	//----- nvinfo : EIATTR_KPARAM_INFO
	.align		4
.L_195:
        /*0048*/ 	.byte	0x04, 0x17
        /*004a*/ 	.short	(.L_197 - .L_196)
.L_196:
        /*004c*/ 	.word	0x00000000
        /*0050*/ 	.short	0x0000
        /*0052*/ 	.short	0x0000
        /*0054*/ 	.byte	0x00, 0xf5, 0x21, 0x00


	//----- nvinfo : EIATTR_SPARSE_MMA_MASK
	.align		4
.L_197:
        /*0058*/ 	.byte	0x03, 0x50
        /*005a*/ 	.short	0x0000


	//----- nvinfo : EIATTR_MAXREG_COUNT
	.align		4
        /*005c*/ 	.byte	0x03, 0x1b
        /*005e*/ 	.short	0x00ff


	//----- nvinfo : EIATTR_MERCURY_ISA_VERSION
	.align		4
        /*0060*/ 	.byte	0x03, 0x5f
        /*0062*/ 	.short	0x0101


	//----- nvinfo : EIATTR_VRC_CTA_INIT_COUNT
	.align		4
        /*0064*/ 	.byte	0x02, 0x4a
	.zero		1
	.zero		1


	//----- nvinfo : EIATTR_EXIT_INSTR_OFFSETS
	.align		4
        /*0068*/ 	.byte	0x04, 0x1c
        /*006a*/ 	.short	(.L_199 - .L_198)


	//   ....[0]....
.L_198:
        /*006c*/ 	.word	0x00000030


	//   ....[1]....
        /*0070*/ 	.word	0x000001d0


	//----- nvinfo : EIATTR_CBANK_PARAM_SIZE
	.align		4
.L_199:
        /*0074*/ 	.byte	0x03, 0x19
        /*0076*/ 	.short	0x0028


	//----- nvinfo : EIATTR_PARAM_CBANK
	.align		4
        /*0078*/ 	.byte	0x04, 0x0a
        /*007a*/ 	.short	(.L_201 - .L_200)
	.align		4
.L_200:
        /*007c*/ 	.word	index@(.nv.constant0._Z15point_box_embedPKfPKiS0_S0_Pf)
        /*0080*/ 	.short	0x0380
        /*0082*/ 	.short	0x0028


	//----- nvinfo : EIATTR_SW_WAR
	.align		4
.L_201:
        /*0084*/ 	.byte	0x04, 0x36
        /*0086*/ 	.short	(.L_203 - .L_202)
.L_202:
        /*0088*/ 	.word	0x00000008
.L_203:


//--------------------- .nv.callgraph             --------------------------
	.section	.nv.callgraph,"",@"SHT_CUDA_CALLGRAPH"
	.align	4
	.sectionentsize	8
	.align		4
        /*0000*/ 	.word	0x00000000
	.align		4
        /*0004*/ 	.word	0xffffffff
	.align		4
        /*0008*/ 	.word	0x00000000
	.align		4
        /*000c*/ 	.word	0xfffffffe
	.align		4
        /*0010*/ 	.word	0x00000000
	.align		4
        /*0014*/ 	.word	0xfffffffd
	.align		4
        /*0018*/ 	.word	0x00000000
	.align		4
        /*001c*/ 	.word	0xfffffffc


//--------------------- .text._Z3mlpPKfS0_S0_S0_S0_Pfi --------------------------
	.section	.text._Z3mlpPKfS0_S0_S0_S0_Pfi,"ax",@progbits
	.align	128
        .global         _Z3mlpPKfS0_S0_S0_S0_Pfi
        .type           _Z3mlpPKfS0_S0_S0_S0_Pfi,@function
        .size           _Z3mlpPKfS0_S0_S0_S0_Pfi,(.L_x_10 - _Z3mlpPKfS0_S0_S0_S0_Pfi)
        .other          _Z3mlpPKfS0_S0_S0_S0_Pfi,@"STO_CUDA_ENTRY STV_DEFAULT"
_Z3mlpPKfS0_S0_S0_S0_Pfi:
.text._Z3mlpPKfS0_S0_S0_S0_Pfi:
[----:B------:R-:W-:Y:S01]  /*0000*/  LDC R1, c[0x0][0x37c] ;  /* 0x0000df00ff017b82 */ /* 0x000fe20000000800 */
[----:B------:R-:W-:Y:S05]  /*0010*/  EXIT ;  /* 0x000000000000794d */ /* 0x000fea0003800000 */
.L_x_0:
[----:B------:R-:W-:-:S00]  /*0020*/  BRA `(.L_x_0) ;  /* 0xfffffffc00fc7947 */ /* 0x000fc0000383ffff */
[----:B------:R-:W-:-:S00]  /*0030*/  NOP ;  /* 0x0000000000007918 */ /* 0x000fc00000000000 */
        /* <DEDUP_REMOVED lines=12> */
.L_x_10:


//--------------------- .text._Z4attnPKfS0_S0_Pfi --------------------------
	.section	.text._Z4attnPKfS0_S0_Pfi,"ax",@progbits
	.align	128
        .global         _Z4attnPKfS0_S0_Pfi
        .type           _Z4attnPKfS0_S0_Pfi,@function
        .size           _Z4attnPKfS0_S0_Pfi,(.L_x_11 - _Z4attnPKfS0_S0_Pfi)
        .other          _Z4attnPKfS0_S0_Pfi,@"STO_CUDA_ENTRY STV_DEFAULT"
_Z4attnPKfS0_S0_Pfi:
.text._Z4attnPKfS0_S0_Pfi:
[----:B------:R-:W-:Y:S01]  /*0000*/  LDC R1, c[0x0][0x37c] ;  /* 0x0000df00ff017b82 */ /* 0x000fe20000000800 */
[----:B------:R-:W-:Y:S05]  /*0010*/  EXIT ;  /* 0x000000000000794d */ /* 0x000fea0003800000 */
.L_x_1:
        /* <DEDUP_REMOVED lines=14> */
.L_x_11:


//--------------------- .text._Z6linearPKfS0_S0_Pfiii --------------------------
	.section	.text._Z6linearPKfS0_S0_Pfiii,"ax",@progbits
	.align	128
        .global         _Z6linearPKfS0_S0_Pfiii
        .type           _Z6linearPKfS0_S0_Pfiii,@function
        .size           _Z6linearPKfS0_S0_Pfiii,(.L_x_12 - _Z6linearPKfS0_S0_Pfiii)
        .other          _Z6linearPKfS0_S0_Pfiii,@"STO_CUDA_ENTRY STV_DEFAULT"
_Z6linearPKfS0_S0_Pfiii:
.text._Z6linearPKfS0_S0_Pfiii:
[----:B------:R-:W-:Y:S01]  /*0000*/  LDC R1, c[0x0][0x37c] ;  /* 0x0000df00ff017b82 */ /* 0x000fe20000000800 */
[----:B------:R-:W-:Y:S05]  /*0010*/  EXIT ;  /* 0x000000000000794d */ /* 0x000fea0003800000 */
.L_x_2:
        /* <DEDUP_REMOVED lines=14> */
.L_x_12:


//--------------------- .text._Z7add_vecPfPKfi    --------------------------
	.section	.text._Z7add_vecPfPKfi,"ax",@progbits
	.align	128
        .global         _Z7add_vecPfPKfi
        .type           _Z7add_vecPfPKfi,@function
        .size           _Z7add_vecPfPKfi,(.L_x_13 - _Z7add_vecPfPKfi)
        .other          _Z7add_vecPfPKfi,@"STO_CUDA_ENTRY STV_DEFAULT"
_Z7add_vecPfPKfi:
.text._Z7add_vecPfPKfi:
[----:B------:R-:W-:Y:S01]  /*0000*/  LDC R1, c[0x0][0x37c] ;  /* 0x0000df00ff017b82 */ /* 0x000fe20000000800 */
[----:B------:R-:W-:Y:S05]  /*0010*/  EXIT ;  /* 0x000000000000794d */ /* 0x000fea0003800000 */
.L_x_3:
        /* <DEDUP_REMOVED lines=14> */
.L_x_13:


//--------------------- .text._Z9layernormPfi     --------------------------
	.section	.text._Z9layernormPfi,"ax",@progbits
	.align	128
        .global         _Z9layernormPfi
        .type           _Z9layernormPfi,@function
        .size           _Z9layernormPfi,(.L_x_14 - _Z9layernormPfi)
        .other          _Z9layernormPfi,@"STO_CUDA_ENTRY STV_DEFAULT"
_Z9layernormPfi:
.text._Z9layernormPfi:
[----:B------:R-:W-:Y:S01]  /*0000*/  LDC R1, c[0x0][0x37c] ;  /* 0x0000df00ff017b82 */ /* 0x000fe20000000800 */
[----:B------:R-:W-:Y:S05]  /*0010*/  EXIT ;  /* 0x000000000000794d */ /* 0x000fea0003800000 */
.L_x_4:
        /* <DEDUP_REMOVED lines=14> */
.L_x_14:


//--------------------- .text._Z11patch_embedPKfS0_S0_Pf --------------------------
	.section	.text._Z11patch_embedPKfS0_S0_Pf,"ax",@progbits
	.align	128
        .global         _Z11patch_embedPKfS0_S0_Pf
        .type           _Z11patch_embedPKfS0_S0_Pf,@function
        .size           _Z11patch_embedPKfS0_S0_Pf,(.L_x_15 - _Z11patch_embedPKfS0_S0_Pf)
        .other          _Z11patch_embedPKfS0_S0_Pf,@"STO_CUDA_ENTRY STV_DEFAULT"
_Z11patch_embedPKfS0_S0_Pf:
.text._Z11patch_embedPKfS0_S0_Pf:
[----:B------:R-:W-:Y:S01]  /*0000*/  LDC R1, c[0x0][0x37c] ;  /* 0x0000df00ff017b82 */ /* 0x000fe20000000800 */
[----:B------:R-:W-:Y:S05]  /*0010*/  EXIT ;  /* 0x000000000000794d */ /* 0x000fea0003800000 */
.L_x_5:
        /* <DEDUP_REMOVED lines=14> */
.L_x_15:


//--------------------- .text._Z12mask_projectPKfS0_S0_Pf --------------------------
	.section	.text._Z12mask_projectPKfS0_S0_Pf,"ax",@progbits
	.align	128
        .global         _Z12mask_projectPKfS0_S0_Pf
        .type           _Z12mask_projectPKfS0_S0_Pf,@function
        .size           _Z12mask_projectPKfS0_S0_Pf,(.L_x_16 - _Z12mask_projectPKfS0_S0_Pf)
        .other          _Z12mask_projectPKfS0_S0_Pf,@"STO_CUDA_ENTRY STV_DEFAULT"
_Z12mask_projectPKfS0_S0_Pf:
.text._Z12mask_projectPKfS0_S0_Pf:
[----:B------:R-:W-:Y:S01]  /*0000*/  LDC R1, c[0x0][0x37c] ;  /* 0x0000df00ff017b82 */ /* 0x000fe20000000800 */
[----:B------:R-:W0:Y:S02]  /*0010*/  S2R R11, SR_TID.X ;  /* 0x00000000000b7919 */ /* 0x000e240000002100 */
[----:B0-----:R-:W-:-:S13]  /*0020*/  ISETP.GT.U32.AND P0, PT, R11, 0xff, PT ;  /* 0x000000ff0b00780c */ /* 0x001fda0003f04070 */
[----:B------:R-:W-:Y:S05]  /*0030*/  @P0 EXIT ;  /* 0x000000000000094d */ /* 0x000fea0003800000 */
[----:B------:R-:W0:Y:S01]  /*0040*/  S2R R0, SR_CTAID.X ;  /* 0x0000000000007919 */ /* 0x000e220000002500 */
[----:B------:R-:W0:Y:S01]  /*0050*/  LDC.64 R2, c[0x0][0x380] ;  /* 0x0000e000ff027b82 */ /* 0x000e220000000a00 */
[----:B------:R-:W1:Y:S07]  /*0060*/  LDCU.64 UR4, c[0x0][0x358] ;  /* 0x00006b00ff0477ac */ /* 0x000e6e0008000a00 */
[----:B------:R-:W2:Y:S08]  /*0070*/  LDC.64 R4, c[0x0][0x388] ;  /* 0x0000e200ff047b82 */ /* 0x000eb00000000a00 */
[----:B------:R-:W3:Y:S08]  /*0080*/  LDC.64 R6, c[0x0][0x390] ;  /* 0x0000e400ff067b82 */ /* 0x000ef00000000a00 */
[----:B------:R-:W4:Y:S01]  /*0090*/  LDC.64 R8, c[0x0][0x398] ;  /* 0x0000e600ff087b82 */ /* 0x000f220000000a00 */
[----:B0-----:R-:W-:-:S04]  /*00a0*/  IMAD.WIDE.U32 R2, R0, 0x4, R2 ;  /* 0x0000000400027825 */ /* 0x001fc800078e0002 */
[C---:B--2---:R-:W-:Y:S02]  /*00b0*/  IMAD.WIDE.U32 R4, R11.reuse, 0x4, R4 ;  /* 0x000000040b047825 */ /* 0x044fe400078e0004 */
[----:B-1----:R-:W2:Y:S02]  /*00c0*/  LDG.E.CONSTANT R2, desc[UR4][R2.64] ;  /* 0x0000000402027981 */ /* 0x002ea4000c1e9900 */
[----:B---3--:R-:W-:Y:S02]  /*00d0*/  IMAD.WIDE.U32 R6, R11, 0x4, R6 ;  /* 0x000000040b067825 */ /* 0x008fe400078e0006 */
[----:B------:R-:W2:Y:S04]  /*00e0*/  LDG.E.CONSTANT R5, desc[UR4][R4.64] ;  /* 0x0000000404057981 */ /* 0x000ea8000c1e9900 */
[----:B------:R-:W2:Y:S01]  /*00f0*/  LDG.E.CONSTANT R7, desc[UR4][R6.64] ;  /* 0x0000000406077981 */ /* 0x000ea2000c1e9900 */
[----:B------:R-:W-:-:S05]  /*0100*/  LEA R11, R0, R11, 0x8 ;  /* 0x0000000b000b7211 */ /* 0x000fca00078e40ff */
[----:B----4-:R-:W-:-:S04]  /*0110*/  IMAD.WIDE.U32 R8, R11, 0x4, R8 ;  /* 0x000000040b087825 */ /* 0x010fc800078e0008 */
[----:B--2---:R-:W-:-:S05]  /*0120*/  FFMA R11, R2, R5, R7 ;  /* 0x00000005020b7223 */ /* 0x004fca0000000007 */
[----:B------:R-:W-:Y:S01]  /*0130*/  STG.E desc[UR4][R8.64], R11 ;  /* 0x0000000b08007986 */ /* 0x000fe2000c101904 */
[----:B------:R-:W-:Y:S05]  /*0140*/  EXIT ;  /* 0x000000000000794d */ /* 0x000fea0003800000 */
.L_x_6:
        /* <DEDUP_REMOVED lines=11> */
.L_x_16:


//--------------------- .text._Z15mask_downsamplePKfPf --------------------------
	.section	.text._Z15mask_downsamplePKfPf,"ax",@progbits
	.align	128
        .global         _Z15mask_downsamplePKfPf
        .type           _Z15mask_downsamplePKfPf,@function
        .size           _Z15mask_downsamplePKfPf,(.L_x_17 - _Z15mask_downsamplePKfPf)
        .other          _Z15mask_downsamplePKfPf,@"STO_CUDA_ENTRY STV_DEFAULT"
_Z15mask_downsamplePKfPf:
.text._Z15mask_downsamplePKfPf:
[----:B------:R-:W-:Y:S01]  /*0000*/  LDC R1, c[0x0][0x37c] ;  /* 0x0000df00ff017b82 */ /* 0x000fe20000000800 */
[----:B------:R-:W0:Y:S01]  /*0010*/  S2R R0, SR_CTAID.X ;  /* 0x0000000000007919 */ /* 0x000e220000002500 */
[----:B------:R-:W1:Y:S01]  /*0020*/  LDCU.64 UR4, c[0x0][0x380] ;  /* 0x00007000ff0477ac */ /* 0x000e620008000a00 */
[----:B------:R-:W-:Y:S01]  /*0030*/  HFMA2 R17, -RZ, RZ, 0, 0 ;  /* 0x00000000ff117431 */ /* 0x000fe200000001ff */
[----:B------:R-:W2:Y:S01]  /*0040*/  S2R R7, SR_CTAID.Y ;  /* 0x0000000000077919 */ /* 0x000ea20000002600 */
[----:B------:R-:W3:Y:S01]  /*0050*/  LDCU.64 UR6, c[0x0][0x358] ;  /* 0x00006b00ff0677ac */ /* 0x000ee20008000a00 */
[----:B0-----:R-:W-:Y:S01]  /*0060*/  IMAD.WIDE.U32 R2, R0, 0x40, RZ ;  /* 0x0000004000027825 */ /* 0x001fe200078e00ff */
[----:B--2---:R-:W-:-:S03]  /*0070*/  LEA R8, R7, R0, 0xa ;  /* 0x0000000007087211 */ /* 0x004fc600078e50ff */
[----:B------:R-:W-:Y:S01]  /*0080*/  IMAD.WIDE.U32 R2, R7, 0x10000, R2 ;  /* 0x0001000007027825 */ /* 0x000fe200078e0002 */
[----:B------:R-:W-:Y:S02]  /*0090*/  SHF.L.U32 R8, R8, 0x4, RZ ;  /* 0x0000000408087819 */ /* 0x000fe400000006ff */
[----:B-1----:R-:W-:Y:S01]  /*00a0*/  IADD3 R2, P0, PT, R2, UR4, RZ ;  /* 0x0000000402027c10 */ /* 0x002fe2000ff1e0ff */
[----:B------:R-:W-:-:S03]  /*00b0*/  UMOV UR4, 0x400 ;  /* 0x0000040000047882 */ /* 0x000fc60000000000 */
[----:B------:R-:W-:-:S04]  /*00c0*/  IADD3 R2, P1, PT, R2, 0x20, RZ ;  /* 0x0000002002027810 */ /* 0x000fc80007f3e0ff */
[----:B---3--:R-:W-:-:S09]  /*00d0*/  IADD3.X R3, PT, PT, RZ, UR5, R3, P1, P0 ;  /* 0x00000005ff037c10 */ /* 0x008fd20008fe0403 */
.L_x_7:
[----:B------:R-:W2:Y:S01]  /*00e0*/  LDG.E.CONSTANT R28, desc[UR6][R2.64+-0x20] ;  /* 0xffffe006021c7981 */ /* 0x000ea2000c1e9900 */
[----:B------:R-:W0:Y:S03]  /*00f0*/  LDC.64 R4, c[0x0][0x380] ;  /* 0x0000e000ff047b82 */ /* 0x000e260000000a00 */
[----:B------:R-:W3:Y:S04]  /*0100*/  LDG.E.CONSTANT R18, desc[UR6][R2.64+-0x1c] ;  /* 0xffffe40602127981 */ /* 0x000ee8000c1e9900 */
[----:B------:R-:W4:Y:S04]  /*0110*/  LDG.E.CONSTANT R26, desc[UR6][R2.64+-0x18] ;  /* 0xffffe806021a7981 */ /* 0x000f28000c1e9900 */
[----:B------:R-:W5:Y:S04]  /*0120*/  LDG.E.CONSTANT R23, desc[UR6][R2.64+-0x14] ;  /* 0xffffec0602177981 */ /* 0x000f68000c1e9900 */
        /* <DEDUP_REMOVED lines=8> */
[----:B------:R-:W5:Y:S01]  /*01b0*/  LDG.E.CONSTANT R9, desc[UR6][R2.64+0x10] ;  /* 0x0000100602097981 */ /* 0x000f62000c1e9900 */
[----:B------:R-:W-:-:S03]  /*01c0*/  IADD3 R19, PT, PT, R8, 0x400, RZ ;  /* 0x0000040008137810 */ /* 0x000fc60007ffe0ff */
[----:B------:R-:W5:Y:S04]  /*01d0*/  LDG.E.CONSTANT R6, desc[UR6][R2.64+0x14] ;  /* 0x0000140602067981 */ /* 0x000f68000c1e9900 */
[----:B------:R-:W5:Y:S01]  /*01e0*/  LDG.E.CONSTANT R15, desc[UR6][R2.64+0x18] ;  /* 0x00001806020f7981 */ /* 0x000f62000c1e9900 */
[----:B0-----:R-:W-:-:S03]  /*01f0*/  IMAD.WIDE.U32 R4, R19, 0x4, R4 ;  /* 0x0000000413047825 */ /* 0x001fc600078e0004 */
[----:B------:R-:W5:Y:S04]  /*0200*/  LDG.E.CONSTANT R22, desc[UR6][R2.64+0x1c] ;  /* 0x00001c0602167981 */ /* 0x000f68000c1e9900 */
[----:B------:R-:W5:Y:S04]  /*0210*/  LDG.E.CONSTANT R21, desc[UR6][R4.64] ;  /* 0x0000000604157981 */ /* 0x000f68000c1e9900 */
[----:B------:R-:W5:Y:S04]  /*0220*/  LDG.E.CONSTANT R20, desc[UR6][R4.64+0x4] ;  /* 0x0000040604147981 */ /* 0x000f68000c1e9900 */
[----:B------:R-:W5:Y:S01]  /*0230*/  LDG.E.CONSTANT R19, desc[UR6][R4.64+0x8] ;  /* 0x0000080604137981 */ /* 0x000f62000c1e9900 */
[----:B--2---:R-:W-:-:S04]  /*0240*/  FADD R17, R28, R17 ;  /* 0x000000111c117221 */ /* 0x004fc80000000000 */
[----:B---3--:R-:W-:Y:S02]  /*0250*/  FADD R17, R17, R18 ;  /* 0x0000001211117221 */ /* 0x008fe40000000000 */
[----:B------:R-:W2:Y:S02]  /*0260*/  LDG.E.CONSTANT R18, desc[UR6][R4.64+0xc] ;  /* 0x00000c0604127981 */ /* 0x000ea4000c1e9900 */
[----:B----4-:R-:W-:Y:S02]  /*0270*/  FADD R26, R17, R26 ;  /* 0x0000001a111a7221 */ /* 0x010fe40000000000 */
[----:B------:R-:W3:Y:S02]  /*0280*/  LDG.E.CONSTANT R17, desc[UR6][R4.64+0x10] ;  /* 0x0000100604117981 */ /* 0x000ee4000c1e9900 */
[----:B-----5:R-:W-:Y:S02]  /*0290*/  FADD R26, R26, R23 ;  /* 0x000000171a1a7221 */ /* 0x020fe40000000000 */
[----:B------:R-:W4:Y:S02]  /*02a0*/  LDG.E.CONSTANT R23, desc[UR6][R4.64+0x14] ;  /* 0x0000140604177981 */ /* 0x000f24000c1e9900 */
[----:B------:R-:W-:-:S02]  /*02b0*/  FADD R27, R26, R25 ;  /* 0x000000191a1b7221 */ /* 0x000fc40000000000 */
[----:B------:R-:W5:Y:S02]  /*02c0*/  LDG.E.CONSTANT R25, desc[UR6][R4.64+0x18] ;  /* 0x0000180604197981 */ /* 0x000f64000c1e9900 */
[----:B------:R-:W-:Y:S02]  /*02d0*/  FADD R27, R27, R24 ;  /* 0x000000181b1b7221 */ /* 0x000fe40000000000 */
[----:B------:R-:W5:Y:S02]  /*02e0*/  LDG.E.CONSTANT R24, desc[UR6][R4.64+0x1c] ;  /* 0x00001c0604187981 */ /* 0x000f64000c1e9900 */
[----:B------:R-:W-:Y:S02]  /*02f0*/  FADD R27, R27, R16 ;  /* 0x000000101b1b7221 */ /* 0x000fe40000000000 */
[----:B------:R-:W5:Y:S02]  /*0300*/  LDG.E.CONSTANT R16, desc[UR6][R4.64+0x20] ;  /* 0x0000200604107981 */ /* 0x000f64000c1e9900 */
        /* <DEDUP_REMOVED lines=11> */
[----:B------:R-:W5:Y:S04]  /*03c0*/  LDG.E.CONSTANT R9, desc[UR6][R4.64+0x38] ;  /* 0x0000380604097981 */ /* 0x000f68000c1e9900 */
[----:B------:R-:W5:Y:S01]  /*03d0*/  LDG.E.CONSTANT R26, desc[UR6][R4.64+0x3c] ;  /* 0x00003c06041a7981 */ /* 0x000f62000c1e9900 */
[----:B------:R-:W-:-:S04]  /*03e0*/  FADD R6, R27, R6 ;  /* 0x000000061b067221 */ /* 0x000fc80000000000 */
[----:B------:R-:W-:-:S04]  /*03f0*/  FADD R15, R6, R15 ;  /* 0x0000000f060f7221 */ /* 0x000fc80000000000 */
[----:B------:R-:W-:-:S04]  /*0400*/  FADD R22, R15, R22 ;  /* 0x000000160f167221 */ /* 0x000fc80000000000 */
[----:B------:R-:W-:-:S04]  /*0410*/  FADD R21, R22, R21 ;  /* 0x0000001516157221 */ /* 0x000fc80000000000 */
[----:B------:R-:W-:-:S04]  /*0420*/  FADD R20, R21, R20 ;  /* 0x0000001415147221 */ /* 0x000fc80000000000 */
[----:B------:R-:W-:Y:S01]  /*0430*/  FADD R19, R20, R19 ;  /* 0x0000001314137221 */ /* 0x000fe20000000000 */
[----:B------:R-:W-:-:S04]  /*0440*/  UIADD3 UR4, UPT, UPT, UR4, 0x800, URZ ;  /* 0x0000080004047890 */ /* 0x000fc8000fffe0ff */
[----:B------:R-:W-:Y:S01]  /*0450*/  UISETP.NE.AND UP0, UPT, UR4, 0x4400, UPT ;  /* 0x000044000400788c */ /* 0x000fe2000bf05270 */
[----:B------:R-:W-:Y:S02]  /*0460*/  IADD3 R2, P0, PT, R2, 0x2000, RZ ;  /* 0x0000200002027810 */ /* 0x000fe40007f1e0ff */
[----:B------:R-:W-:Y:S02]  /*0470*/  IADD3 R8, PT, PT, R8, 0x800, RZ ;  /* 0x0000080008087810 */ /* 0x000fe40007ffe0ff */
[----:B------:R-:W-:Y:S01]  /*0480*/  IADD3.X R3, PT, PT, RZ, R3, RZ, P0, !PT ;  /* 0x00000003ff037210 */ /* 0x000fe200007fe4ff */
[----:B--2---:R-:W-:-:S04]  /*0490*/  FADD R18, R19, R18 ;  /* 0x0000001213127221 */ /* 0x004fc80000000000 */
[----:B---3--:R-:W-:-:S04]  /*04a0*/  FADD R18, R18, R17 ;  /* 0x0000001112127221 */ /* 0x008fc80000000000 */
[----:B----4-:R-:W-:-:S04]  /*04b0*/  FADD R18, R18, R23 ;  /* 0x0000001712127221 */ /* 0x010fc80000000000 */
[----:B-----5:R-:W-:-:S04]  /*04c0*/  FADD R25, R18, R25 ;  /* 0x0000001912197221 */ /* 0x020fc80000000000 */
[----:B------:R-:W-:-:S04]  /*04d0*/  FADD R25, R25, R24 ;  /* 0x0000001819197221 */ /* 0x000fc80000000000 */
[----:B------:R-:W-:-:S04]  /*04e0*/  FADD R25, R25, R16 ;  /* 0x0000001019197221 */ /* 0x000fc80000000000 */
[----:B------:R-:W-:-:S04]  /*04f0*/  FADD R14, R25, R14 ;  /* 0x0000000e190e7221 */ /* 0x000fc80000000000 */
[----:B------:R-:W-:-:S04]  /*0500*/  FADD R13, R14, R13 ;  /* 0x0000000d0e0d7221 */ /* 0x000fc80000000000 */
[----:B------:R-:W-:-:S04]  /*0510*/  FADD R12, R13, R12 ;  /* 0x0000000c0d0c7221 */ /* 0x000fc80000000000 */
[----:B------:R-:W-:-:S04]  /*0520*/  FADD R11, R12, R11 ;  /* 0x0000000b0c0b7221 */ /* 0x000fc80000000000 */
[----:B------:R-:W-:-:S04]  /*0530*/  FADD R10, R11, R10 ;  /* 0x0000000a0b0a7221 */ /* 0x000fc80000000000 */
[----:B------:R-:W-:-:S04]  /*0540*/  FADD R9, R10, R9 ;  /* 0x000000090a097221 */ /* 0x000fc80000000000 */
[----:B------:R-:W-:Y:S01]  /*0550*/  FADD R17, R9, R26 ;  /* 0x0000001a09117221 */ /* 0x000fe20000000000 */
[----:B------:R-:W-:Y:S06]  /*0560*/  BRA.U UP0, `(.L_x_7) ;  /* 0xfffffff900dc7547 */ /* 0x000fec000b83ffff */
[----:B------:R-:W0:Y:S01]  /*0570*/  LDC.64 R2, c[0x0][0x388] ;  /* 0x0000e200ff027b82 */ /* 0x000e220000000a00 */
[----:B------:R-:W-:Y:S01]  /*0580*/  LEA R7, R7, R0, 0x6 ;  /* 0x0000000007077211 */ /* 0x000fe200078e30ff */
[----:B------:R-:W-:-:S04]  /*0590*/  FMUL R17, R17, 0.00390625 ;  /* 0x3b80000011117820 */ /* 0x000fc80000400000 */
[----:B0-----:R-:W-:-:S05]  /*05a0*/  IMAD.WIDE.U32 R2, R7, 0x4, R2 ;  /* 0x0000000407027825 */ /* 0x001fca00078e0002 */
[----:B------:R-:W-:Y:S01]  /*05b0*/  STG.E desc[UR6][R2.64], R17 ;  /* 0x0000001102007986 */ /* 0x000fe2000c101906 */
[----:B------:R-:W-:Y:S05]  /*05c0*/  EXIT ;  /* 0x000000000000794d */ /* 0x000fea0003800000 */
.L_x_8:
        /* <DEDUP_REMOVED lines=11> */
.L_x_17:


//--------------------- .text._Z15point_box_embedPKfPKiS0_S0_Pf --------------------------
	.section	.text._Z15point_box_embedPKfPKiS0_S0_Pf,"ax",@progbits
	.align	128
        .global         _Z15point_box_embedPKfPKiS0_S0_Pf
        .type           _Z15point_box_embedPKfPKiS0_S0_Pf,@function
        .size           _Z15point_box_embedPKfPKiS0_S0_Pf,(.L_x_18 - _Z15point_box_embedPKfPKiS0_S0_Pf)
        .other          _Z15point_box_embedPKfPKiS0_S0_Pf,@"STO_CUDA_ENTRY STV_DEFAULT"
_Z15point_box_embedPKfPKiS0_S0_Pf:
.text._Z15point_box_embedPKfPKiS0_S0_Pf:
        /* <DEDUP_REMOVED lines=10> */
[----:B0-----:R-:W-:-:S06]  /*00a0*/  IMAD.WIDE.U32 R6, R12, 0x4, R6 ;  /* 0x000000040c067825 */ /* 0x001fcc00078e0006 */
[----:B-1----:R-:W5:Y:S01]  /*00b0*/  LDG.E.CONSTANT R6, desc[UR4][R6.64] ;  /* 0x0000000406067981 */ /* 0x002f62000c1e9900 */
[----:B------:R-:W-:Y:S01]  /*00c0*/  SHF.L.U32 R11, R12, 0x1, RZ ;  /* 0x000000010c0b7819 */ /* 0x000fe200000006ff */
[----:B--2---:R-:W-:-:S04]  /*00d0*/  IMAD.WIDE.U32 R4, R15, 0x4, R4 ;  /* 0x000000040f047825 */ /* 0x004fc800078e0004 */
[----:B---3--:R-:W-:Y:S01]  /*00e0*/  IMAD.WIDE.U32 R2, R11, 0x4, R2 ;  /* 0x000000040b027825 */ /* 0x008fe200078e0002 */
[----:B------:R-:W2:Y:S04]  /*00f0*/  LDG.E.CONSTANT R13, desc[UR4][R4.64+0x400] ;  /* 0x00040004040d7981 */ /* 0x000ea8000c1e9900 */
[----:B------:R-:W2:Y:S04]  /*0100*/  LDG.E.CONSTANT R10, desc[UR4][R2.64+0x4] ;  /* 0x00000404020a7981 */ /* 0x000ea8000c1e9900 */
[----:B------:R-:W3:Y:S01]  /*0110*/  LDG.E.CONSTANT R0, desc[UR4][R2.64] ;  /* 0x0000000402007981 */ /* 0x000ee2000c1e9900 */
[----:B-----5:R-:W-:-:S05]  /*0120*/  LEA R11, R6, R15, 0x8 ;  /* 0x0000000f060b7211 */ /* 0x020fca00078e40ff */
[----:B----4-:R-:W-:Y:S02]  /*0130*/  IMAD.WIDE R6, R11, 0x4, R8 ;  /* 0x000000040b067825 */ /* 0x010fe400078e0208 */
[----:B------:R-:W3:Y:S01]  /*0140*/  LDG.E.CONSTANT R11, desc[UR4][R4.64] ;  /* 0x00000004040b7981 */ /* 0x000ee2000c1e9900 */
[----:B------:R-:W0:Y:S03]  /*0150*/  LDC.64 R8, c[0x0][0x3a0] ;  /* 0x0000e800ff087b82 */ /* 0x000e260000000a00 */
[----:B------:R-:W4:Y:S01]  /*0160*/  LDG.E.CONSTANT R7, desc[UR4][R6.64] ;  /* 0x0000000406077981 */ /* 0x000f22000c1e9900 */
[----:B--2---:R-:W-:Y:S01]  /*0170*/  FMUL R13, R10, R13 ;  /* 0x0000000d0a0d7220 */ /* 0x004fe20000400000 */
[----:B------:R-:W-:-:S05]  /*0180*/  LEA R15, R12, R15, 0x8 ;  /* 0x0000000f0c0f7211 */ /* 0x000fca00078e40ff */
[----:B0-----:R-:W-:-:S04]  /*0190*/  IMAD.WIDE.U32 R8, R15, 0x4, R8 ;  /* 0x000000040f087825 */ /* 0x001fc800078e0008 */
[----:B---3--:R-:W-:-:S04]  /*01a0*/  FFMA R0, R0, R11, R13 ;  /* 0x0000000b00007223 */ /* 0x008fc8000000000d */
[----:B----4-:R-:W-:-:S05]  /*01b0*/  FADD R11, R0, R7 ;  /* 0x00000007000b7221 */ /* 0x010fca0000000000 */
[----:B------:R-:W-:Y:S01]  /*01c0*/  STG.E desc[UR4][R8.64], R11 ;  /* 0x0000000b08007986 */ /* 0x000fe2000c101904 */
[----:B------:R-:W-:Y:S05]  /*01d0*/  EXIT ;  /* 0x000000000000794d */ /* 0x000fea0003800000 */
.L_x_9:
        /* <DEDUP_REMOVED lines=10> */
.L_x_18:


//--------------------- .nv.shared.reserved.0     --------------------------
	.section	.nv.shared.reserved.0,"aw",@nobits
	.weak		__nv_reservedSMEM_offset_0_alias
	.size		__nv_reservedSMEM_offset_0_alias, 0, 64
	.other		__nv_reservedSMEM_offset_0_alias,@"STO_CUDA_RESERVED_SHARED STV_DEFAULT"
__nv_reservedSMEM_offset_0_alias:
	.zero		0
	.zero		64


//--------------------- .nv.constant0._Z3mlpPKfS0_S0_S0_S0_Pfi --------------------------
	.section	.nv.constant0._Z3mlpPKfS0_S0_S0_S0_Pfi,"a",@progbits
	.sectionflags	@""
	.align	4
.nv.constant0._Z3mlpPKfS0_S0_S0_S0_Pfi:
	.zero		948


//--------------------- .nv.constant0._Z4attnPKfS0_S0_Pfi --------------------------
	.section	.nv.constant0._Z4attnPKfS0_S0_Pfi,"a",@progbits
	.sectionflags	@""
	.align	4
.nv.constant0._Z4attnPKfS0_S0_Pfi:
	.zero		932


//--------------------- .nv.constant0._Z6linearPKfS0_S0_Pfiii --------------------------
	.section	.nv.constant0._Z6linearPKfS0_S0_Pfiii,"a",@progbits
	.sectionflags	@""
	.align	4
.nv.constant0._Z6linearPKfS0_S0_Pfiii:
	.zero		940


//--------------------- .nv.constant0._Z7add_vecPfPKfi --------------------------
	.section	.nv.constant0._Z7add_vecPfPKfi,"a",@progbits
	.sectionflags	@""
	.align	4
.nv.constant0._Z7add_vecPfPKfi:
	.zero		916


//--------------------- .nv.constant0._Z9layernormPfi --------------------------
	.section	.nv.constant0._Z9layernormPfi,"a",@progbits
	.sectionflags	@""
	.align	4
.nv.constant0._Z9layernormPfi:
	.zero		908


//--------------------- .nv.constant0._Z11patch_embedPKfS0_S0_Pf --------------------------
	.section	.nv.constant0._Z11patch_embedPKfS0_S0_Pf,"a",@progbits
	.sectionflags	@""
	.align	4
.nv.constant0._Z11patch_embedPKfS0_S0_Pf:
	.zero		928


//--------------------- .nv.constant0._Z12mask_projectPKfS0_S0_Pf --------------------------
	.section	.nv.constant0._Z12mask_projectPKfS0_S0_Pf,"a",@progbits
	.sectionflags	@""
	.align	4
.nv.constant0._Z12mask_projectPKfS0_S0_Pf:
	.zero		928


//--------------------- .nv.constant0._Z15mask_downsamplePKfPf --------------------------
	.section	.nv.constant0._Z15mask_downsamplePKfPf,"a",@progbits
	.sectionflags	@""
	.align	4
.nv.constant0._Z15mask_downsamplePKfPf:
	.zero		912


//--------------------- .nv.constant0._Z15point_box_embedPKfPKiS0_S0_Pf --------------------------
	.section	.nv.constant0._Z15point_box_embedPKfPKiS0_S0_Pf,"a",@progbits
	.sectionflags	@""
	.align	4
.nv.constant0._Z15point_box_embedPKfPKiS0_S0_Pf:
	.zero		936


//--------------------- SYMBOLS --------------------------

	.type		.nv.reservedSmem.offset0,@object
	.size		.nv.reservedSmem.offset0,0x4
